// auto-generated by cutlass_sweep.gemm — config: {"arch": "sm_90", "cluster_m": 2, "cluster_n": 1, "dtype": "int8", "stages": 5, "tile_k": 64, "tile_m": 256, "tile_n": 128}
#include "cutlass/cutlass.h"
#include "cutlass/gemm/collective/collective_builder.hpp"
#include "cutlass/gemm/device/gemm_universal_adapter.h"
#include "cutlass/gemm/kernel/gemm_universal.hpp"
#include "cutlass/epilogue/collective/collective_builder.hpp"

using ElemA = int8_t;
using ElemB = int8_t;
using ElemCD = int8_t;
using Acc  = int32_t;
using TileShape    = cute::Shape<cute::_256, cute::_128, cute::_64>;
using ClusterShape = cute::Shape<cute::_2, cute::_1, cute::_1>;

using CollectiveEpilogue = typename cutlass::epilogue::collective::CollectiveBuilder<
    cutlass::arch::Sm90, cutlass::arch::OpClassTensorOp,
    TileShape, ClusterShape,
    cutlass::epilogue::collective::EpilogueTileAuto,
    Acc, Acc,
    ElemCD, cutlass::layout::RowMajor, 128 / cutlass::sizeof_bits<ElemCD>::value,
    ElemCD, cutlass::layout::RowMajor, 128 / cutlass::sizeof_bits<ElemCD>::value,
    cutlass::epilogue::collective::EpilogueScheduleAuto
  >::CollectiveOp;

using CollectiveMainloop = typename cutlass::gemm::collective::CollectiveBuilder<
    cutlass::arch::Sm90, cutlass::arch::OpClassTensorOp,
    ElemA, cutlass::layout::RowMajor, 128 / cutlass::sizeof_bits<ElemA>::value,
    ElemB, cutlass::layout::ColumnMajor, 128 / cutlass::sizeof_bits<ElemB>::value,
    Acc,
    TileShape, ClusterShape,
    cutlass::gemm::collective::StageCount<5>,
    cutlass::gemm::collective::KernelScheduleAuto
  >::CollectiveOp;

using GemmKernel = cutlass::gemm::kernel::GemmUniversal<
    cute::Shape<int,int,int,int>,
    CollectiveMainloop,
    CollectiveEpilogue
>;
using Gemm = cutlass::gemm::device::GemmUniversalAdapter<GemmKernel>;

// Force the device kernel symbol into the cubin without needing a host main.
auto* _anchor = &cutlass::device_kernel<GemmKernel>;


// ===== COMPILED SASS (sm_90a) =====

	.target	sm_90a

	.elftype	@"ET_EXEC"


//--------------------- .note.nv.tkinfo           --------------------------
	.section	.note.nv.tkinfo,"",@"SHT_NOTE"
	.sectionflags	@"SHF_NOTE_NV_TKINFO"
	.tkinfo
        /*0018*/ 	.word	0x00000002
        /*0030*/ 	.string	""
        /*0030*/ 	.string	"ptxas"
        /*0030*/ 	.string	"Cuda compilation tools, release 13.0, V13.0.88"
        /*0030*/ 	.string	"Build cuda_13.0.r13.0/compiler.36424714_0"
        /*0030*/ 	.string	"-arch sm_90a -m 64 "



//--------------------- .note.nv.cuinfo           --------------------------
	.section	.note.nv.cuinfo,"",@"SHT_NOTE"
	.sectionflags	@"SHF_NOTE_NV_CUINFO"
        /*0018*/ 	.short	0x0002
        /*001a*/ 	.short	0x005a
        /*001c*/ 	.short	0x0082
	.zero		2


//--------------------- .nv.info                  --------------------------
	.section	.nv.info,"",@"SHT_CUDA_INFO"
	.align	4


	//----- nvinfo : EIATTR_REGCOUNT
	.align		4
        /*0000*/ 	.byte	0x04, 0x2f
        /*0002*/ 	.short	(.L_15 - .L_14)
	.align		4
.L_14:
        /*0004*/ 	.word	index@(_ZN7cutlass13device_kernelINS_4gemm6kernel13GemmUniversalIN4cute5tupleIJiiiiEEENS1_10collective13CollectiveMmaINS1_34MainloopSm90TmaGmmaWarpSpecializedILi5ENS5_IJNS4_1CILi2EEENSA_ILi1EEESC_EEENS1_35KernelTmaWarpSpecializedCooperativeEEENS5_IJNSA_ILi256EEENSA_ILi128EEENSA_ILi64EEEEEEaNS5_IJlSC_lEEEaSK_NS4_8TiledMMAINS4_8MMA_AtomIJNS4_4SM904GMMA27MMA_64x128x32_S32S8S8_SS_TNEEEENS4_6LayoutISD_NS5_IJSC_NSA_ILi0EEESS_EEEEENS5_IJNS4_10UnderscoreESV_SV_EEEEENS4_13SM90_TMA_LOADENS4_14ComposedLayoutINS4_7SwizzleILi2ELi4ELi3EEENS4_18smem_ptr_flag_bitsILi8EEENSR_INS5_IJNSA_ILi8EEESI_EEENS5_IJSI_SC_EEEEEEEvNS4_8identityENS4_23SM90_TMA_LOAD_MULTICASTES18_vS19_EENS_8epilogue10collective6detail29Sm90TmaWarpSpecializedAdapterINS1D_15DefaultEpilogueIaSK_SK_NS1C_6thread17LinearCombinationIaLi1EiiLNS1H_9ScaleType4KindE0ELNS_15FloatRoundStyleE2EaEENS1_15EpilogueDefaultEEEEEvvEEEEvNT_6ParamsE)
        /*0008*/ 	.word	0x000000a8


	//----- nvinfo : EIATTR_FRAME_SIZE
	.align		4
.L_15:
        /*000c*/ 	.byte	0x04, 0x11
        /*000e*/ 	.short	(.L_17 - .L_16)
	.align		4
.L_16:
        /*0010*/ 	.word	index@(_ZN7cutlass13device_kernelINS_4gemm6kernel13GemmUniversalIN4cute5tupleIJiiiiEEENS1_10collective13CollectiveMmaINS1_34MainloopSm90TmaGmmaWarpSpecializedILi5ENS5_IJNS4_1CILi2EEENSA_ILi1EEESC_EEENS1_35KernelTmaWarpSpecializedCooperativeEEENS5_IJNSA_ILi256EEENSA_ILi128EEENSA_ILi64EEEEEEaNS5_IJlSC_lEEEaSK_NS4_8TiledMMAINS4_8MMA_AtomIJNS4_4SM904GMMA27MMA_64x128x32_S32S8S8_SS_TNEEEENS4_6LayoutISD_NS5_IJSC_NSA_ILi0EEESS_EEEEENS5_IJNS4_10UnderscoreESV_SV_EEEEENS4_13SM90_TMA_LOADENS4_14ComposedLayoutINS4_7SwizzleILi2ELi4ELi3EEENS4_18smem_ptr_flag_bitsILi8EEENSR_INS5_IJNSA_ILi8EEESI_EEENS5_IJSI_SC_EEEEEEEvNS4_8identityENS4_23SM90_TMA_LOAD_MULTICASTES18_vS19_EENS_8epilogue10collective6detail29Sm90TmaWarpSpecializedAdapterINS1D_15DefaultEpilogueIaSK_SK_NS1C_6thread17LinearCombinationIaLi1EiiLNS1H_9ScaleType4KindE0ELNS_15FloatRoundStyleE2EaEENS1_15EpilogueDefaultEEEEEvvEEEEvNT_6ParamsE)
        /*0014*/ 	.word	0x00000000


	//----- nvinfo : EIATTR_MIN_STACK_SIZE
	.align		4
.L_17:
        /*0018*/ 	.byte	0x04, 0x12
        /*001a*/ 	.short	(.L_19 - .L_18)
	.align		4
.L_18:
        /*001c*/ 	.word	index@(_ZN7cutlass13device_kernelINS_4gemm6kernel13GemmUniversalIN4cute5tupleIJiiiiEEENS1_10collective13CollectiveMmaINS1_34MainloopSm90TmaGmmaWarpSpecializedILi5ENS5_IJNS4_1CILi2EEENSA_ILi1EEESC_EEENS1_35KernelTmaWarpSpecializedCooperativeEEENS5_IJNSA_ILi256EEENSA_ILi128EEENSA_ILi64EEEEEEaNS5_IJlSC_lEEEaSK_NS4_8TiledMMAINS4_8MMA_AtomIJNS4_4SM904GMMA27MMA_64x128x32_S32S8S8_SS_TNEEEENS4_6LayoutISD_NS5_IJSC_NSA_ILi0EEESS_EEEEENS5_IJNS4_10UnderscoreESV_SV_EEEEENS4_13SM90_TMA_LOADENS4_14ComposedLayoutINS4_7SwizzleILi2ELi4ELi3EEENS4_18smem_ptr_flag_bitsILi8EEENSR_INS5_IJNSA_ILi8EEESI_EEENS5_IJSI_SC_EEEEEEEvNS4_8identityENS4_23SM90_TMA_LOAD_MULTICASTES18_vS19_EENS_8epilogue10collective6detail29Sm90TmaWarpSpecializedAdapterINS1D_15DefaultEpilogueIaSK_SK_NS1C_6thread17LinearCombinationIaLi1EiiLNS1H_9ScaleType4KindE0ELNS_15FloatRoundStyleE2EaEENS1_15EpilogueDefaultEEEEEvvEEEEvNT_6ParamsE)
        /*0020*/ 	.word	0x00000000
.L_19:


//--------------------- .nv.compat                --------------------------
	.section	.nv.compat,"",@"SHT_CUDA_COMPAT_INFO"
	.align	4
        /*0000*/ 	.byte	0x02, 0x09, 0x01, 0x00, 0x02, 0x02, 0x04, 0x00, 0x02, 0x05, 0x05, 0x00, 0x03, 0x07, 0x01, 0x01
        /*0010*/ 	.byte	0x02, 0x03, 0x01, 0x00, 0x02, 0x06, 0x01, 0x00, 0x04, 0x0b, 0x08, 0x00, 0x00, 0x00, 0x00, 0x00
        /*0020*/ 	.byte	0x00, 0x00, 0x00, 0x00


//--------------------- .nv.info._ZN7cutlass13device_kernelINS_4gemm6kernel13GemmUniversalIN4cute5tupleIJiiiiEEENS1_10collective13CollectiveMmaINS1_34MainloopSm90TmaGmmaWarpSpecializedILi5ENS5_IJNS4_1CILi2EEENSA_ILi1EEESC_EEENS1_35KernelTmaWarpSpecializedCooperativeEEENS5_IJNSA_ILi256EEENSA_ILi128EEENSA_ILi64EEEEEEaNS5_IJlSC_lEEEaSK_NS4_8TiledMMAINS4_8MMA_AtomIJNS4_4SM904GMMA27MMA_64x128x32_S32S8S8_SS_TNEEEENS4_6LayoutISD_NS5_IJSC_NSA_ILi0EEESS_EEEEENS5_IJNS4_10UnderscoreESV_SV_EEEEENS4_13SM90_TMA_LOADENS4_14ComposedLayoutINS4_7SwizzleILi2ELi4ELi3EEENS4_18smem_ptr_flag_bitsILi8EEENSR_INS5_IJNSA_ILi8EEESI_EEENS5_IJSI_SC_EEEEEEEvNS4_8identityENS4_23SM90_TMA_LOAD_MULTICASTES18_vS19_EENS_8epilogue10collective6detail29Sm90TmaWarpSpecializedAdapterINS1D_15DefaultEpilogueIaSK_SK_NS1C_6thread17LinearCombinationIaLi1EiiLNS1H_9ScaleType4KindE0ELNS_15FloatRoundStyleE2EaEENS1_15EpilogueDefaultEEEEEvvEEEEvNT_6ParamsE --------------------------
	.section	.nv.info._ZN7cutlass13device_kernelINS_4gemm6kernel13GemmUniversalIN4cute5tupleIJiiiiEEENS1_10collective13CollectiveMmaINS1_34MainloopSm90TmaGmmaWarpSpecializedILi5ENS5_IJNS4_1CILi2EEENSA_ILi1EEESC_EEENS1_35KernelTmaWarpSpecializedCooperativeEEENS5_IJNSA_ILi256EEENSA_ILi128EEENSA_ILi64EEEEEEaNS5_IJlSC_lEEEaSK_NS4_8TiledMMAINS4_8MMA_AtomIJNS4_4SM904GMMA27MMA_64x128x32_S32S8S8_SS_TNEEEENS4_6LayoutISD_NS5_IJSC_NSA_ILi0EEESS_EEEEENS5_IJNS4_10UnderscoreESV_SV_EEEEENS4_13SM90_TMA_LOADENS4_14ComposedLayoutINS4_7SwizzleILi2ELi4ELi3EEENS4_18smem_ptr_flag_bitsILi8EEENSR_INS5_IJNSA_ILi8EEESI_EEENS5_IJSI_SC_EEEEEEEvNS4_8identityENS4_23SM90_TMA_LOAD_MULTICASTES18_vS19_EENS_8epilogue10collective6detail29Sm90TmaWarpSpecializedAdapterINS1D_15DefaultEpilogueIaSK_SK_NS1C_6thread17LinearCombinationIaLi1EiiLNS1H_9ScaleType4KindE0ELNS_15FloatRoundStyleE2EaEENS1_15EpilogueDefaultEEEEEvvEEEEvNT_6ParamsE,"",@"SHT_CUDA_INFO"
	.sectionflags	@""
	.align	4


	//----- nvinfo : EIATTR_CUDA_API_VERSION
	.align		4
        /*0000*/ 	.byte	0x04, 0x37
        /*0002*/ 	.short	(.L_21 - .L_20)
.L_20:
        /*0004*/ 	.word	0x00000082


	//----- nvinfo : EIATTR_KPARAM_INFO
	.align		4
.L_21:
        /*0008*/ 	.byte	0x04, 0x17
        /*000a*/ 	.short	(.L_23 - .L_22)
.L_22:
        /*000c*/ 	.word	0x00000000
        /*0010*/ 	.short	0x0000
        /*0012*/ 	.short	0x0070
        /*0014*/ 	.byte	0x00, 0xf0, 0x01, 0x10


	//----- nvinfo : EIATTR_SPARSE_MMA_MASK
	.align		4
.L_23:
        /*0018*/ 	.byte	0x03, 0x50
        /*001a*/ 	.short	0x0000


	//----- nvinfo : EIATTR_MAXREG_COUNT
	.align		4
        /*001c*/ 	.byte	0x03, 0x1b
        /*001e*/ 	.short	0x00a8


	//----- nvinfo : EIATTR_NUM_BARRIERS
	.align		4
        /*0020*/ 	.byte	0x02, 0x4c
        /*0022*/ 	.byte	0x01
	.zero		1


	//----- nvinfo : EIATTR_EXTERNS
	.align		4
        /*0024*/ 	.byte	0x04, 0x0f
        /*0026*/ 	.short	(.L_25 - .L_24)


	//   ....[0]....
	.align		4
.L_24:
        /*0028*/ 	.word	index@(__assertfail)


	//----- nvinfo : EIATTR_MERCURY_ISA_VERSION
	.align		4
.L_25:
        /*002c*/ 	.byte	0x03, 0x5f
        /*002e*/ 	.short	0x0101


	//----- nvinfo : EIATTR_INT_WARP_WIDE_INSTR_OFFSETS
	.align		4
        /*0030*/ 	.byte	0x04, 0x31
        /*0032*/ 	.short	(.L_27 - .L_26)


	//   ....[0]....
.L_26:
        /*0034*/ 	.word	0x000004a0


	//   ....[1]....
        /*0038*/ 	.word	0x000004d0


	//   ....[2]....
        /*003c*/ 	.word	0x00000690


	//----- nvinfo : EIATTR_COOP_GROUP_MASK_REGIDS
	.align		4
.L_27:
        /*0040*/ 	.byte	0x04, 0x29
        /*0042*/ 	.short	(.L_29 - .L_28)


	//   ....[0]....
.L_28:
        /*0044*/ 	.word	0xffffffff


	//   ....[1]....
        /*0048*/ 	.word	0xffffffff


	//   ....[2]....
        /*004c*/ 	.word	0xffffffff


	//   ....[3]....
        /*0050*/ 	.word	0xffffffff


	//   ....[4]....
        /*0054*/ 	.word	0xffffffff


	//   ....[5]....
        /*0058*/ 	.word	0xffffffff


	//----- nvinfo : EIATTR_COOP_GROUP_INSTR_OFFSETS
	.align		4
.L_29:
        /*005c*/ 	.byte	0x04, 0x28
        /*005e*/ 	.short	(.L_31 - .L_30)


	//   ....[0]....
.L_30:
        /*0060*/ 	.word	0x00000060


	//   ....[1]....
        /*0064*/ 	.word	0x00000070


	//   ....[2]....
        /*0068*/ 	.word	0x00000130


	//   ....[3]....
        /*006c*/ 	.word	0x000002f0


	//   ....[4]....
        /*0070*/ 	.word	0x00000810


	//   ....[5]....
        /*0074*/ 	.word	0x00001250


	//----- nvinfo : EIATTR_REG_RECONFIG
	.align		4
.L_31:
        /*0078*/ 	.byte	0x01, 0x54
	.zero		2


	//----- nvinfo : EIATTR_SYSCALL_OFFSETS
	.align		4
        /*007c*/ 	.byte	0x04, 0x46
        /*007e*/ 	.short	(.L_33 - .L_32)


	//   ....[0]....
.L_32:
        /*0080*/ 	.word	0x00001420


	//----- nvinfo : EIATTR_MBARRIER_INSTR_OFFSETS
	.align		4
.L_33:
        /*0084*/ 	.byte	0x04, 0x39
        /*0086*/ 	.short	(.L_35 - .L_34)


	//   ....[0]....
.L_34:
        /*0088*/ 	.word	0x00000230
        /*008c*/ 	.word	0x000000ff
        /*0090*/ 	.word	0x00000000
        /*0094*/ 	.short	0x0100
        /*0096*/ 	.byte	0x08
	.zero		1


	//   ....[1]....
        /*0098*/ 	.word	0x00000240
        /*009c*/ 	.word	0x000000ff
        /*00a0*/ 	.word	0x00000028
        /*00a4*/ 	.short	0x0100
        /*00a6*/ 	.byte	0x08
	.zero		1


	//   ....[2]....
        /*00a8*/ 	.word	0x00000250
        /*00ac*/ 	.word	0x000000ff
        /*00b0*/ 	.word	0x00000008
        /*00b4*/ 	.short	0x0100
        /*00b6*/ 	.byte	0x08
	.zero		1


	//   ....[3]....
        /*00b8*/ 	.word	0x00000260
        /*00bc*/ 	.word	0x000000ff
        /*00c0*/ 	.word	0x00000030
        /*00c4*/ 	.short	0x0100
        /*00c6*/ 	.byte	0x08
	.zero		1


	//   ....[4]....
        /*00c8*/ 	.word	0x00000270
        /*00cc*/ 	.word	0x000000ff
        /*00d0*/ 	.word	0x00000010
        /*00d4*/ 	.short	0x0100
        /*00d6*/ 	.byte	0x08
	.zero		1


	//   ....[5]....
        /*00d8*/ 	.word	0x00000280
        /*00dc*/ 	.word	0x000000ff
        /*00e0*/ 	.word	0x00000038
        /*00e4*/ 	.short	0x0100
        /*00e6*/ 	.byte	0x08
	.zero		1


	//   ....[6]....
        /*00e8*/ 	.word	0x00000290
        /*00ec*/ 	.word	0x000000ff
        /*00f0*/ 	.word	0x00000018
        /*00f4*/ 	.short	0x0100
        /*00f6*/ 	.byte	0x08
	.zero		1


	//   ....[7]....
        /*00f8*/ 	.word	0x000002a0
        /*00fc*/ 	.word	0x000000ff
        /*0100*/ 	.word	0x00000040
        /*0104*/ 	.short	0x0100
        /*0106*/ 	.byte	0x08
	.zero		1


	//   ....[8]....
        /*0108*/ 	.word	0x000002b0
        /*010c*/ 	.word	0x000000ff
        /*0110*/ 	.word	0x00000020
        /*0114*/ 	.short	0x0100
        /*0116*/ 	.byte	0x08
	.zero		1


	//   ....[9]....
        /*0118*/ 	.word	0x000002c0
        /*011c*/ 	.word	0x000000ff
        /*0120*/ 	.word	0x00000048
        /*0124*/ 	.short	0x0100
        /*0126*/ 	.byte	0x08
	.zero		1


	//   ....[10]....
        /*0128*/ 	.word	0x00000710
        /*012c*/ 	.word	0x000000ff
        /*0130*/ 	.word	0x00000060
        /*0134*/ 	.short	0x0100
        /*0136*/ 	.byte	0x06
	.zero		1


	//   ....[11]....
        /*0138*/ 	.word	0x000007a0
        /*013c*/ 	.word	0x000000ff
        /*0140*/ 	.word	0x00000068
        /*0144*/ 	.short	0x0100
        /*0146*/ 	.byte	0x06
	.zero		1


	//   ....[12]....
        /*0148*/ 	.word	0x000014f0
        /*014c*/ 	.word	0x00000003
        /*0150*/ 	.word	0x00000000
        /*0154*/ 	.short	0x010a
        /*0156*/ 	.byte	0x3f
	.zero		1


	//   ....[13]....
        /*0158*/ 	.word	0x00001530
        /*015c*/ 	.word	0x00000003
        /*0160*/ 	.word	0x00000000
        /*0164*/ 	.short	0x010a
        /*0166*/ 	.byte	0x3f
	.zero		1


	//   ....[14]....
        /*0168*/ 	.word	0x000018b0
        /*016c*/ 	.word	0x00000005
        /*0170*/ 	.word	0x00000000
        /*0174*/ 	.short	0x010a
        /*0176*/ 	.byte	0x3f
	.zero		1


	//   ....[15]....
        /*0178*/ 	.word	0x000018f0
        /*017c*/ 	.word	0x00000005
        /*0180*/ 	.word	0x00000000
        /*0184*/ 	.short	0x010a
        /*0186*/ 	.byte	0x3f
	.zero		1


	//   ....[16]....
        /*0188*/ 	.word	0x00001b10
        /*018c*/ 	.word	0x00000005
        /*0190*/ 	.word	0x00000000
        /*0194*/ 	.short	0x0101
        /*0196*/ 	.byte	0x3f
	.zero		1


	//   ....[17]....
        /*0198*/ 	.word	0x00001d30
        /*019c*/ 	.word	0x00000003
        /*01a0*/ 	.word	0x00000000
        /*01a4*/ 	.short	0x0101
        /*01a6*/ 	.byte	0x3f
	.zero		1


	//   ....[18]....
        /*01a8*/ 	.word	0x00009380
        /*01ac*/ 	.word	0x00000017
        /*01b0*/ 	.word	0x00000028
        /*01b4*/ 	.short	0x010a
        /*01b6*/ 	.byte	0x3f
	.zero		1


	//   ....[19]....
        /*01b8*/ 	.word	0x000096f0
        /*01bc*/ 	.word	0x00000003
        /*01c0*/ 	.word	0x00000068
        /*01c4*/ 	.short	0x0101
        /*01c6*/ 	.byte	0x3f
	.zero		1


	//   ....[20]....
        /*01c8*/ 	.word	0x00009e50
        /*01cc*/ 	.word	0x00000007
        /*01d0*/ 	.word	0x00000000
        /*01d4*/ 	.short	0x010a
        /*01d6*/ 	.byte	0x3f
	.zero		1


	//   ....[21]....
        /*01d8*/ 	.word	0x00009ed0
        /*01dc*/ 	.word	0x00000008
        /*01e0*/ 	.word	0x00000000
        /*01e4*/ 	.short	0x010a
        /*01e6*/ 	.byte	0x3f
	.zero		1


	//   ....[22]....
        /*01e8*/ 	.word	0x00009f60
        /*01ec*/ 	.word	0x00000009
        /*01f0*/ 	.word	0x00000000
        /*01f4*/ 	.short	0x010a
        /*01f6*/ 	.byte	0x3f
	.zero		1


	//   ....[23]....
        /*01f8*/ 	.word	0x00009ff0
        /*01fc*/ 	.word	0x00000006
        /*0200*/ 	.word	0x00000000
        /*0204*/ 	.short	0x010a
        /*0206*/ 	.byte	0x3f
	.zero		1


	//   ....[24]....
        /*0208*/ 	.word	0x0000a080
        /*020c*/ 	.word	0x00000003
        /*0210*/ 	.word	0x00000000
        /*0214*/ 	.short	0x010a
        /*0216*/ 	.byte	0x3f
	.zero		1


	//   ....[25]....
        /*0218*/ 	.word	0x0000a0e0
        /*021c*/ 	.word	0x00000003
        /*0220*/ 	.word	0x00000000
        /*0224*/ 	.short	0x010a
        /*0226*/ 	.byte	0x3f
	.zero		1


	//   ....[26]....
        /*0228*/ 	.word	0x0000a130
        /*022c*/ 	.word	0x00000005
        /*0230*/ 	.word	0x00000000
        /*0234*/ 	.short	0x010a
        /*0236*/ 	.byte	0x3f
	.zero		1


	//   ....[27]....
        /*0238*/ 	.word	0x0000a200
        /*023c*/ 	.word	0x00000017
        /*0240*/ 	.word	0x00000028
        /*0244*/ 	.short	0x010a
        /*0246*/ 	.byte	0x3f
	.zero		1


	//   ....[28]....
        /*0248*/ 	.word	0x0000a2d0
        /*024c*/ 	.word	0x00000007
        /*0250*/ 	.word	0x00000000
        /*0254*/ 	.short	0x010a
        /*0256*/ 	.byte	0x3f
	.zero		1


	//   ....[29]....
        /*0258*/ 	.word	0x0000a320
        /*025c*/ 	.word	0x00000008
        /*0260*/ 	.word	0x00000000
        /*0264*/ 	.short	0x010a
        /*0266*/ 	.byte	0x3f
	.zero		1


	//   ....[30]....
        /*0268*/ 	.word	0x0000a370
        /*026c*/ 	.word	0x00000009
        /*0270*/ 	.word	0x00000000
        /*0274*/ 	.short	0x010a
        /*0276*/ 	.byte	0x3f
	.zero		1


	//   ....[31]....
        /*0278*/ 	.word	0x0000a3c0
        /*027c*/ 	.word	0x00000006
        /*0280*/ 	.word	0x00000000
        /*0284*/ 	.short	0x010a
        /*0286*/ 	.byte	0x3f
	.zero		1


	//----- nvinfo : EIATTR_NUM_MBARRIERS
	.align		4
.L_35:
        /*0288*/ 	.byte	0x03, 0x38
        /*028a*/ 	.short	0x000c


	//----- nvinfo : EIATTR_EXIT_INSTR_OFFSETS
	.align		4
        /*028c*/ 	.byte	0x04, 0x1c
        /*028e*/ 	.short	(.L_37 - .L_36)


	//   ....[0]....
.L_36:
        /*0290*/ 	.word	0x00000970


	//   ....[1]....
        /*0294*/ 	.word	0x00001190


	//   ....[2]....
        /*0298*/ 	.word	0x00008a80


	//   ....[3]....
        /*029c*/ 	.word	0x00008fe0


	//   ....[4]....
        /*02a0*/ 	.word	0x0000a0d0


	//----- nvinfo : EIATTR_MAX_THREADS
	.align		4
.L_37:
        /*02a4*/ 	.byte	0x04, 0x05
        /*02a6*/ 	.short	(.L_39 - .L_38)
.L_38:
        /*02a8*/ 	.word	0x00000180
        /*02ac*/ 	.word	0x00000001
        /*02b0*/ 	.word	0x00000001


	//----- nvinfo : EIATTR_CRS_STACK_SIZE
	.align		4
.L_39:
        /*02b4*/ 	.byte	0x04, 0x1e
        /*02b6*/ 	.short	(.L_41 - .L_40)
.L_40:
        /*02b8*/ 	.word	0x00000000


	//----- nvinfo : EIATTR_CBANK_PARAM_SIZE
	.align		4
.L_41:
        /*02bc*/ 	.byte	0x03, 0x19
        /*02be*/ 	.short	0x0470


	//----- nvinfo : EIATTR_PARAM_CBANK
	.align		4
        /*02c0*/ 	.byte	0x04, 0x0a
        /*02c2*/ 	.short	(.L_43 - .L_42)
	.align		4
.L_42:
        /*02c4*/ 	.word	index@(.nv.constant0._ZN7cutlass13device_kernelINS_4gemm6kernel13GemmUniversalIN4cute5tupleIJiiiiEEENS1_10collective13CollectiveMmaINS1_34MainloopSm90TmaGmmaWarpSpecializedILi5ENS5_IJNS4_1CILi2EEENSA_ILi1EEESC_EEENS1_35KernelTmaWarpSpecializedCooperativeEEENS5_IJNSA_ILi256EEENSA_ILi128EEENSA_ILi64EEEEEEaNS5_IJlSC_lEEEaSK_NS4_8TiledMMAINS4_8MMA_AtomIJNS4_4SM904GMMA27MMA_64x128x32_S32S8S8_SS_TNEEEENS4_6LayoutISD_NS5_IJSC_NSA_ILi0EEESS_EEEEENS5_IJNS4_10UnderscoreESV_SV_EEEEENS4_13SM90_TMA_LOADENS4_14ComposedLayoutINS4_7SwizzleILi2ELi4ELi3EEENS4_18smem_ptr_flag_bitsILi8EEENSR_INS5_IJNSA_ILi8EEESI_EEENS5_IJSI_SC_EEEEEEEvNS4_8identityENS4_23SM90_TMA_LOAD_MULTICASTES18_vS19_EENS_8epilogue10collective6detail29Sm90TmaWarpSpecializedAdapterINS1D_15DefaultEpilogueIaSK_SK_NS1C_6thread17LinearCombinationIaLi1EiiLNS1H_9ScaleType4KindE0ELNS_15FloatRoundStyleE2EaEENS1_15EpilogueDefaultEEEEEvvEEEEvNT_6ParamsE)
        /*02c8*/ 	.short	0x0210
        /*02ca*/ 	.short	0x0470


	//----- nvinfo : EIATTR_SW_WAR
	.align		4
.L_43:
        /*02cc*/ 	.byte	0x04, 0x36
        /*02ce*/ 	.short	(.L_45 - .L_44)
.L_44:
        /*02d0*/ 	.word	0x00000008
.L_45:


//--------------------- .nv.callgraph             --------------------------
	.section	.nv.callgraph,"",@"SHT_CUDA_CALLGRAPH"
	.align	4
	.sectionentsize	8
	.align		4
        /*0000*/ 	.word	0x00000000
	.align		4
        /*0004*/ 	.word	0xffffffff
	.align		4
        /*0008*/ 	.word	index@(_ZN7cutlass13device_kernelINS_4gemm6kernel13GemmUniversalIN4cute5tupleIJiiiiEEENS1_10collective13CollectiveMmaINS1_34MainloopSm90TmaGmmaWarpSpecializedILi5ENS5_IJNS4_1CILi2EEENSA_ILi1EEESC_EEENS1_35KernelTmaWarpSpecializedCooperativeEEENS5_IJNSA_ILi256EEENSA_ILi128EEENSA_ILi64EEEEEEaNS5_IJlSC_lEEEaSK_NS4_8TiledMMAINS4_8MMA_AtomIJNS4_4SM904GMMA27MMA_64x128x32_S32S8S8_SS_TNEEEENS4_6LayoutISD_NS5_IJSC_NSA_ILi0EEESS_EEEEENS5_IJNS4_10UnderscoreESV_SV_EEEEENS4_13SM90_TMA_LOADENS4_14ComposedLayoutINS4_7SwizzleILi2ELi4ELi3EEENS4_18smem_ptr_flag_bitsILi8EEENSR_INS5_IJNSA_ILi8EEESI_EEENS5_IJSI_SC_EEEEEEEvNS4_8identityENS4_23SM90_TMA_LOAD_MULTICASTES18_vS19_EENS_8epilogue10collective6detail29Sm90TmaWarpSpecializedAdapterINS1D_15DefaultEpilogueIaSK_SK_NS1C_6thread17LinearCombinationIaLi1EiiLNS1H_9ScaleType4KindE0ELNS_15FloatRoundStyleE2EaEENS1_15EpilogueDefaultEEEEEvvEEEEvNT_6ParamsE)
	.align		4
        /*000c*/ 	.word	index@(__assertfail)
	.align		4
        /*0010*/ 	.word	0x00000000
	.align		4
        /*0014*/ 	.word	0xfffffffe
	.align		4
        /*0018*/ 	.word	0x00000000
	.align		4
        /*001c*/ 	.word	0xfffffffd
	.align		4
        /*0020*/ 	.word	0x00000000
	.align		4
        /*0024*/ 	.word	0xfffffffc


//--------------------- .nv.constant4             --------------------------
	.section	.nv.constant4,"a",@progbits
	.align	8
	.align		8
.nv.constant4:
        /*0000*/ 	.dword	__assertfail
	.align		8
        /*0008*/ 	.dword	__unnamed_1
	.align		8
        /*0010*/ 	.dword	_ZN39_INTERNAL_6e8c7d74_4_k_cu_5044707e_75484cuda3std3__45__cpo5beginE
	.align		8
        /*0018*/ 	.dword	_ZN39_INTERNAL_6e8c7d74_4_k_cu_5044707e_75484cuda3std3__45__cpo3endE
	.align		8
        /*0020*/ 	.dword	_ZN39_INTERNAL_6e8c7d74_4_k_cu_5044707e_75484cuda3std3__45__cpo6cbeginE
	.align		8
        /*0028*/ 	.dword	_ZN39_INTERNAL_6e8c7d74_4_k_cu_5044707e_75484cuda3std3__45__cpo4cendE
	.align		8
        /*0030*/ 	.dword	_ZN39_INTERNAL_6e8c7d74_4_k_cu_5044707e_75484cuda3std3__441_GLOBAL__N__6e8c7d74_4_k_cu_5044707e_75486ignoreE
	.align		8
        /*0038*/ 	.dword	_ZN39_INTERNAL_6e8c7d74_4_k_cu_5044707e_75484cuda3std3__419piecewise_constructE
	.align		8
        /*0040*/ 	.dword	_ZN39_INTERNAL_6e8c7d74_4_k_cu_5044707e_75484cuda3std3__48in_placeE
	.align		8
        /*0048*/ 	.dword	_ZN39_INTERNAL_6e8c7d74_4_k_cu_5044707e_75484cuda3std6ranges3__45__cpo4swapE
	.align		8
        /*0050*/ 	.dword	_ZN39_INTERNAL_6e8c7d74_4_k_cu_5044707e_75484cuda3std6ranges3__45__cpo9iter_moveE
	.align		8
        /*0058*/ 	.dword	_ZN39_INTERNAL_6e8c7d74_4_k_cu_5044707e_75484cute7productE
	.align		8
        /*0060*/ 	.dword	_ZN39_INTERNAL_6e8c7d74_4_k_cu_5044707e_75484cute1_E
	.align		8
        /*0068*/ 	.dword	$str$22
	.align		8
        /*0070*/ 	.dword	$str$23


//--------------------- .text._ZN7cutlass13device_kernelINS_4gemm6kernel13GemmUniversalIN4cute5tupleIJiiiiEEENS1_10collective13CollectiveMmaINS1_34MainloopSm90TmaGmmaWarpSpecializedILi5ENS5_IJNS4_1CILi2EEENSA_ILi1EEESC_EEENS1_35KernelTmaWarpSpecializedCooperativeEEENS5_IJNSA_ILi256EEENSA_ILi128EEENSA_ILi64EEEEEEaNS5_IJlSC_lEEEaSK_NS4_8TiledMMAINS4_8MMA_AtomIJNS4_4SM904GMMA27MMA_64x128x32_S32S8S8_SS_TNEEEENS4_6LayoutISD_NS5_IJSC_NSA_ILi0EEESS_EEEEENS5_IJNS4_10UnderscoreESV_SV_EEEEENS4_13SM90_TMA_LOADENS4_14ComposedLayoutINS4_7SwizzleILi2ELi4ELi3EEENS4_18smem_ptr_flag_bitsILi8EEENSR_INS5_IJNSA_ILi8EEESI_EEENS5_IJSI_SC_EEEEEEEvNS4_8identityENS4_23SM90_TMA_LOAD_MULTICASTES18_vS19_EENS_8epilogue10collective6detail29Sm90TmaWarpSpecializedAdapterINS1D_15DefaultEpilogueIaSK_SK_NS1C_6thread17LinearCombinationIaLi1EiiLNS1H_9ScaleType4KindE0ELNS_15FloatRoundStyleE2EaEENS1_15EpilogueDefaultEEEEEvvEEEEvNT_6ParamsE --------------------------
	.section	.text._ZN7cutlass13device_kernelINS_4gemm6kernel13GemmUniversalIN4cute5tupleIJiiiiEEENS1_10collective13CollectiveMmaINS1_34MainloopSm90TmaGmmaWarpSpecializedILi5ENS5_IJNS4_1CILi2EEENSA_ILi1EEESC_EEENS1_35KernelTmaWarpSpecializedCooperativeEEENS5_IJNSA_ILi256EEENSA_ILi128EEENSA_ILi64EEEEEEaNS5_IJlSC_lEEEaSK_NS4_8TiledMMAINS4_8MMA_AtomIJNS4_4SM904GMMA27MMA_64x128x32_S32S8S8_SS_TNEEEENS4_6LayoutISD_NS5_IJSC_NSA_ILi0EEESS_EEEEENS5_IJNS4_10UnderscoreESV_SV_EEEEENS4_13SM90_TMA_LOADENS4_14ComposedLayoutINS4_7SwizzleILi2ELi4ELi3EEENS4_18smem_ptr_flag_bitsILi8EEENSR_INS5_IJNSA_ILi8EEESI_EEENS5_IJSI_SC_EEEEEEEvNS4_8identityENS4_23SM90_TMA_LOAD_MULTICASTES18_vS19_EENS_8epilogue10collective6detail29Sm90TmaWarpSpecializedAdapterINS1D_15DefaultEpilogueIaSK_SK_NS1C_6thread17LinearCombinationIaLi1EiiLNS1H_9ScaleType4KindE0ELNS_15FloatRoundStyleE2EaEENS1_15EpilogueDefaultEEEEEvvEEEEvNT_6ParamsE,"ax",@progbits
	.align	128
.text._ZN7cutlass13device_kernelINS_4gemm6kernel13GemmUniversalIN4cute5tupleIJiiiiEEENS1_10collective13CollectiveMmaINS1_34MainloopSm90TmaGmmaWarpSpecializedILi5ENS5_IJNS4_1CILi2EEENSA_ILi1EEESC_EEENS1_35KernelTmaWarpSpecializedCooperativeEEENS5_IJNSA_ILi256EEENSA_ILi128EEENSA_ILi64EEEEEEaNS5_IJlSC_lEEEaSK_NS4_8TiledMMAINS4_8MMA_AtomIJNS4_4SM904GMMA27MMA_64x128x32_S32S8S8_SS_TNEEEENS4_6LayoutISD_NS5_IJSC_NSA_ILi0EEESS_EEEEENS5_IJNS4_10UnderscoreESV_SV_EEEEENS4_13SM90_TMA_LOADENS4_14ComposedLayoutINS4_7SwizzleILi2ELi4ELi3EEENS4_18smem_ptr_flag_bitsILi8EEENSR_INS5_IJNSA_ILi8EEESI_EEENS5_IJSI_SC_EEEEEEEvNS4_8identityENS4_23SM90_TMA_LOAD_MULTICASTES18_vS19_EENS_8epilogue10collective6detail29Sm90TmaWarpSpecializedAdapterINS1D_15DefaultEpilogueIaSK_SK_NS1C_6thread17LinearCombinationIaLi1EiiLNS1H_9ScaleType4KindE0ELNS_15FloatRoundStyleE2EaEENS1_15EpilogueDefaultEEEEEvvEEEEvNT_6ParamsE:
        .type           _ZN7cutlass13device_kernelINS_4gemm6kernel13GemmUniversalIN4cute5tupleIJiiiiEEENS1_10collective13CollectiveMmaINS1_34MainloopSm90TmaGmmaWarpSpecializedILi5ENS5_IJNS4_1CILi2EEENSA_ILi1EEESC_EEENS1_35KernelTmaWarpSpecializedCooperativeEEENS5_IJNSA_ILi256EEENSA_ILi128EEENSA_ILi64EEEEEEaNS5_IJlSC_lEEEaSK_NS4_8TiledMMAINS4_8MMA_AtomIJNS4_4SM904GMMA27MMA_64x128x32_S32S8S8_SS_TNEEEENS4_6LayoutISD_NS5_IJSC_NSA_ILi0EEESS_EEEEENS5_IJNS4_10UnderscoreESV_SV_EEEEENS4_13SM90_TMA_LOADENS4_14ComposedLayoutINS4_7SwizzleILi2ELi4ELi3EEENS4_18smem_ptr_flag_bitsILi8EEENSR_INS5_IJNSA_ILi8EEESI_EEENS5_IJSI_SC_EEEEEEEvNS4_8identityENS4_23SM90_TMA_LOAD_MULTICASTES18_vS19_EENS_8epilogue10collective6detail29Sm90TmaWarpSpecializedAdapterINS1D_15DefaultEpilogueIaSK_SK_NS1C_6thread17LinearCombinationIaLi1EiiLNS1H_9ScaleType4KindE0ELNS_15FloatRoundStyleE2EaEENS1_15EpilogueDefaultEEEEEvvEEEEvNT_6ParamsE,@function
        .size           _ZN7cutlass13device_kernelINS_4gemm6kernel13GemmUniversalIN4cute5tupleIJiiiiEEENS1_10collective13CollectiveMmaINS1_34MainloopSm90TmaGmmaWarpSpecializedILi5ENS5_IJNS4_1CILi2EEENSA_ILi1EEESC_EEENS1_35KernelTmaWarpSpecializedCooperativeEEENS5_IJNSA_ILi256EEENSA_ILi128EEENSA_ILi64EEEEEEaNS5_IJlSC_lEEEaSK_NS4_8TiledMMAINS4_8MMA_AtomIJNS4_4SM904GMMA27MMA_64x128x32_S32S8S8_SS_TNEEEENS4_6LayoutISD_NS5_IJSC_NSA_ILi0EEESS_EEEEENS5_IJNS4_10UnderscoreESV_SV_EEEEENS4_13SM90_TMA_LOADENS4_14ComposedLayoutINS4_7SwizzleILi2ELi4ELi3EEENS4_18smem_ptr_flag_bitsILi8EEENSR_INS5_IJNSA_ILi8EEESI_EEENS5_IJSI_SC_EEEEEEEvNS4_8identityENS4_23SM90_TMA_LOAD_MULTICASTES18_vS19_EENS_8epilogue10collective6detail29Sm90TmaWarpSpecializedAdapterINS1D_15DefaultEpilogueIaSK_SK_NS1C_6thread17LinearCombinationIaLi1EiiLNS1H_9ScaleType4KindE0ELNS_15FloatRoundStyleE2EaEENS1_15EpilogueDefaultEEEEEvvEEEEvNT_6ParamsE,(.L_x_333 - _ZN7cutlass13device_kernelINS_4gemm6kernel13GemmUniversalIN4cute5tupleIJiiiiEEENS1_10collective13CollectiveMmaINS1_34MainloopSm90TmaGmmaWarpSpecializedILi5ENS5_IJNS4_1CILi2EEENSA_ILi1EEESC_EEENS1_35KernelTmaWarpSpecializedCooperativeEEENS5_IJNSA_ILi256EEENSA_ILi128EEENSA_ILi64EEEEEEaNS5_IJlSC_lEEEaSK_NS4_8TiledMMAINS4_8MMA_AtomIJNS4_4SM904GMMA27MMA_64x128x32_S32S8S8_SS_TNEEEENS4_6LayoutISD_NS5_IJSC_NSA_ILi0EEESS_EEEEENS5_IJNS4_10UnderscoreESV_SV_EEEEENS4_13SM90_TMA_LOADENS4_14ComposedLayoutINS4_7SwizzleILi2ELi4ELi3EEENS4_18smem_ptr_flag_bitsILi8EEENSR_INS5_IJNSA_ILi8EEESI_EEENS5_IJSI_SC_EEEEEEEvNS4_8identityENS4_23SM90_TMA_LOAD_MULTICASTES18_vS19_EENS_8epilogue10collective6detail29Sm90TmaWarpSpecializedAdapterINS1D_15DefaultEpilogueIaSK_SK_NS1C_6thread17LinearCombinationIaLi1EiiLNS1H_9ScaleType4KindE0ELNS_15FloatRoundStyleE2EaEENS1_15EpilogueDefaultEEEEEvvEEEEvNT_6ParamsE)
        .other          _ZN7cutlass13device_kernelINS_4gemm6kernel13GemmUniversalIN4cute5tupleIJiiiiEEENS1_10collective13CollectiveMmaINS1_34MainloopSm90TmaGmmaWarpSpecializedILi5ENS5_IJNS4_1CILi2EEENSA_ILi1EEESC_EEENS1_35KernelTmaWarpSpecializedCooperativeEEENS5_IJNSA_ILi256EEENSA_ILi128EEENSA_ILi64EEEEEEaNS5_IJlSC_lEEEaSK_NS4_8TiledMMAINS4_8MMA_AtomIJNS4_4SM904GMMA27MMA_64x128x32_S32S8S8_SS_TNEEEENS4_6LayoutISD_NS5_IJSC_NSA_ILi0EEESS_EEEEENS5_IJNS4_10UnderscoreESV_SV_EEEEENS4_13SM90_TMA_LOADENS4_14ComposedLayoutINS4_7SwizzleILi2ELi4ELi3EEENS4_18smem_ptr_flag_bitsILi8EEENSR_INS5_IJNSA_ILi8EEESI_EEENS5_IJSI_SC_EEEEEEEvNS4_8identityENS4_23SM90_TMA_LOAD_MULTICASTES18_vS19_EENS_8epilogue10collective6detail29Sm90TmaWarpSpecializedAdapterINS1D_15DefaultEpilogueIaSK_SK_NS1C_6thread17LinearCombinationIaLi1EiiLNS1H_9ScaleType4KindE0ELNS_15FloatRoundStyleE2EaEENS1_15EpilogueDefaultEEEEEvvEEEEvNT_6ParamsE,@"STO_CUDA_ENTRY STV_DEFAULT"
_ZN7cutlass13device_kernelINS_4gemm6kernel13GemmUniversalIN4cute5tupleIJiiiiEEENS1_10collective13CollectiveMmaINS1_34MainloopSm90TmaGmmaWarpSpecializedILi5ENS5_IJNS4_1CILi2EEENSA_ILi1EEESC_EEENS1_35KernelTmaWarpSpecializedCooperativeEEENS5_IJNSA_ILi256EEENSA_ILi128EEENSA_ILi64EEEEEEaNS5_IJlSC_lEEEaSK_NS4_8TiledMMAINS4_8MMA_AtomIJNS4_4SM904GMMA27MMA_64x128x32_S32S8S8_SS_TNEEEENS4_6LayoutISD_NS5_IJSC_NSA_ILi0EEESS_EEEEENS5_IJNS4_10UnderscoreESV_SV_EEEEENS4_13SM90_TMA_LOADENS4_14ComposedLayoutINS4_7SwizzleILi2ELi4ELi3EEENS4_18smem_ptr_flag_bitsILi8EEENSR_INS5_IJNSA_ILi8EEESI_EEENS5_IJSI_SC_EEEEEEEvNS4_8identityENS4_23SM90_TMA_LOAD_MULTICASTES18_vS19_EENS_8epilogue10collective6detail29Sm90TmaWarpSpecializedAdapterINS1D_15DefaultEpilogueIaSK_SK_NS1C_6thread17LinearCombinationIaLi1EiiLNS1H_9ScaleType4KindE0ELNS_15FloatRoundStyleE2EaEENS1_15EpilogueDefaultEEEEEvvEEEEvNT_6ParamsE:
[----:B------:R-:W0:Y:S01]  /*0000*/  LDC R1, c[0x0][0x28] ;  /* 0x00000a00ff017b82 */ /* 0x000e220000000800 */
[----:B------:R-:W1:Y:S01]  /*0010*/  S2R R18, SR_TID.X ;  /* 0x0000000000127919 */ /* 0x000e620000002100 */
[----:B------:R-:W-:Y:S01]  /*0020*/  ELECT P0, URZ, PT ;  /* 0x00000000003f782f */ /* 0x000fe20003800000 */
[----:B------:R-:W-:Y:S01]  /*0030*/  BSSY B0, `(.L_x_0) ;  /* 0x000000f000007945 */ /* 0x000fe20003800000 */
[--C-:B-1----:R-:W-:Y:S02]  /*0040*/  SHF.R.U32.HI R0, RZ, 0x5, R18.reuse ;  /* 0x00000005ff007819 */ /* 0x102fe40000011612 */
[----:B------:R-:W-:-:S03]  /*0050*/  SHF.R.U32.HI R3, RZ, 0x7, R18 ;  /* 0x00000007ff037819 */ /* 0x000fc60000011612 */
[----:B------:R-:W1:Y:S04]  /*0060*/  SHFL.IDX PT, R2, R0, RZ, 0x1f ;  /* 0x00001fff00027589 */ /* 0x000e6800000e0000 */
[----:B------:R2:W3:Y:S01]  /*0070*/  SHFL.IDX PT, R5, R3, RZ, 0x1f ;  /* 0x00001fff03057589 */ /* 0x0004e200000e0000 */
[----:B-1----:R-:W-:-:S13]  /*0080*/  ISETP.NE.OR P0, PT, R2, RZ, !P0 ;  /* 0x000000ff0200720c */ /* 0x002fda0004705670 */
[----:B0-23--:R-:W-:Y:S05]  /*0090*/  @P0 BRA `(.L_x_1) ;  /* 0x0000000000200947 */ /* 0x00dfea0003800000 */
[----:B------:R-:W-:Y:S02]  /*00a0*/  ULDC.64 UR4, c[0x0][0x198] ;  /* 0x0000660000047ab9 */ /* 0x000fe40000000a00 */
[----:B------:R-:W-:Y:S02]  /*00b0*/  UIADD3 UR6, UP0, UR4, 0xf0, URZ ;  /* 0x000000f004067890 */ /* 0x000fe4000ff1e03f */
[----:B------:R-:W-:Y:S02]  /*00c0*/  UIADD3 UR4, UP1, UR4, 0x1f0, URZ ;  /* 0x000001f004047890 */ /* 0x000fe4000ff3e03f */
[----:B------:R-:W-:Y:S02]  /*00d0*/  UIADD3.X UR7, URZ, UR5, URZ, UP0, !UPT ;  /* 0x000000053f077290 */ /* 0x000fe400087fe43f */
[----:B------:R-:W-:-:S07]  /*00e0*/  UIADD3.X UR5, URZ, UR5, URZ, UP1, !UPT ;  /* 0x000000053f057290 */ /* 0x000fce0008ffe43f */
[----:B------:R0:W-:Y:S02]  /*00f0*/  UTMACCTL.PF [UR6] ;  /* 0x00000000060079b9 */ /* 0x0001e40008040000 */
[----:B------:R0:W-:Y:S02]  /*0100*/  UTMACCTL.PF [UR4] ;  /* 0x00000000040079b9 */ /* 0x0001e40008040000 */
[----:B0-----:R-:W-:Y:S01]  /*0110*/  NOP ;  /* 0x0000000000007918 */ /* 0x001fe20000000000 */
.L_x_1:
[----:B------:R-:W-:Y:S05]  /*0120*/  BSYNC B0 ;  /* 0x0000000000007941 */ /* 0x000fea0003800000 */
.L_x_0:
[----:B------:R-:W0:Y:S02]  /*0130*/  SHFL.IDX PT, R3, R0, RZ, 0x1f ;  /* 0x00001fff00037589 */ /* 0x000e2400000e0000 */
[----:B0-----:R-:W-:-:S13]  /*0140*/  ISETP.NE.AND P0, PT, R3, RZ, PT ;  /* 0x000000ff0300720c */ /* 0x001fda0003f05270 */
[----:B------:R-:W-:Y:S05]  /*0150*/  @P0 BRA `(.L_x_2) ;  /* 0x0000000000600947 */ /* 0x000fea0003800000 */
[----:B------:R-:W0:Y:S01]  /*0160*/  S2UR UR8, SR_CgaCtaId ;  /* 0x00000000000879c3 */ /* 0x000e220000008800 */
[----:B------:R-:W-:Y:S01]  /*0170*/  UMOV UR4, 0x400 ;  /* 0x0000040000047882 */ /* 0x000fe20000000000 */
[----:B------:R-:W-:Y:S01]  /*0180*/  UMOV UR5, 0x1 ;  /* 0x0000000100057882 */ /* 0x000fe20000000000 */
[----:B------:R-:W-:Y:S01]  /*0190*/  UMOV UR6, 0x4 ;  /* 0x0000000400067882 */ /* 0x000fe20000000000 */
[----:B------:R-:W-:Y:S01]  /*01a0*/  ELECT P0, URZ, PT ;  /* 0x00000000003f782f */ /* 0x000fe20003800000 */
[----:B------:R-:W-:-:S04]  /*01b0*/  UIADD3 UR6, -UR6, 0x100000, URZ ;  /* 0x0010000006067890 */ /* 0x000fc8000fffe13f */
[----:B------:R-:W-:Y:S02]  /*01c0*/  USHF.L.U32 UR7, UR6, 0xb, URZ ;  /* 0x0000000b06077899 */ /* 0x000fe4000800063f */
[----:B------:R-:W-:Y:S02]  /*01d0*/  USHF.L.U32 UR6, UR6, 0x1, URZ ;  /* 0x0000000106067899 */ /* 0x000fe4000800063f */
[----:B0-----:R-:W-:Y:S02]  /*01e0*/  ULEA UR8, UR8, UR4, 0x18 ;  /* 0x0000000408087291 */ /* 0x001fe4000f8ec03f */
[----:B------:R-:W-:-:S04]  /*01f0*/  UIADD3 UR4, -UR5, 0x100000, URZ ;  /* 0x0010000005047890 */ /* 0x000fc8000fffe13f */
[----:B------:R-:W-:Y:S02]  /*0200*/  USHF.L.U32 UR5, UR4, 0xb, URZ ;  /* 0x0000000b04057899 */ /* 0x000fe4000800063f */
[----:B------:R-:W-:Y:S01]  /*0210*/  USHF.L.U32 UR4, UR4, 0x1, URZ ;  /* 0x0000000104047899 */ /* 0x000fe2000800063f */
[----:B------:R-:W0:Y:S11]  /*0220*/  FENCE.VIEW.ASYNC.S ;  /* 0x00000000000073c6 */ /* 0x000e360000000000 */
[----:B0-----:R0:W1:Y:S01]  /*0230*/  SYNCS.EXCH.64 URZ, [UR8], UR4 ;  /* 0x00000004083f75b2 */ /* 0x0010620008000100 */
[----:B------:R0:W2:Y:S01]  /*0240*/  SYNCS.EXCH.64 URZ, [UR8+0x28], UR6 ;  /* 0x00002806083f75b2 */ /* 0x0000a20008000100 */
[----:B------:R0:W3:Y:S01]  /*0250*/  SYNCS.EXCH.64 URZ, [UR8+0x8], UR4 ;  /* 0x00000804083f75b2 */ /* 0x0000e20008000100 */
[----:B------:R0:W4:Y:S01]  /*0260*/  SYNCS.EXCH.64 URZ, [UR8+0x30], UR6 ;  /* 0x00003006083f75b2 */ /* 0x0001220008000100 */
[----:B------:R0:W0:Y:S01]  /*0270*/  SYNCS.EXCH.64 URZ, [UR8+0x10], UR4 ;  /* 0x00001004083f75b2 */ /* 0x0000220008000100 */
[----:B------:R0:W0:Y:S01]  /*0280*/  SYNCS.EXCH.64 URZ, [UR8+0x38], UR6 ;  /* 0x00003806083f75b2 */ /* 0x0000220008000100 */
[----:B------:R0:W0:Y:S01]  /*0290*/  SYNCS.EXCH.64 URZ, [UR8+0x18], UR4 ;  /* 0x00001804083f75b2 */ /* 0x0000220008000100 */
[----:B------:R0:W0:Y:S01]  /*02a0*/  SYNCS.EXCH.64 URZ, [UR8+0x40], UR6 ;  /* 0x00004006083f75b2 */ /* 0x0000220008000100 */
[----:B------:R0:W0:Y:S01]  /*02b0*/  SYNCS.EXCH.64 URZ, [UR8+0x20], UR4 ;  /* 0x00002004083f75b2 */ /* 0x0000220008000100 */
[----:B------:R0:W0:Y:S01]  /*02c0*/  SYNCS.EXCH.64 URZ, [UR8+0x48], UR6 ;  /* 0x00004806083f75b2 */ /* 0x0000220008000100 */
[----:B------:R-:W-:Y:S01]  /*02d0*/  NOP ;  /* 0x0000000000007918 */ /* 0x000fe20000000000 */
.L_x_2:
[----:B------:R-:W-:Y:S01]  /*02e0*/  SHF.R.S32.HI R7, RZ, 0x1f, R18 ;  /* 0x0000001fff077819 */ /* 0x000fe20000011412 */
[----:B------:R-:W5:Y:S01]  /*02f0*/  SHFL.IDX PT, R0, R0, RZ, 0x1f ;  /* 0x00001fff00007589 */ /* 0x000f6200000e0000 */
[----:B0-----:R-:W0:Y:S01]  /*0300*/  S2UR UR8, SR_CTAID.X ;  /* 0x00000000000879c3 */ /* 0x001e220000002500 */
[----:B------:R-:W-:Y:S02]  /*0310*/  ELECT P0, URZ, PT ;  /* 0x00000000003f782f */ /* 0x000fe40003800000 */
[----:B------:R-:W-:Y:S01]  /*0320*/  LEA.HI R7, R7, R18, RZ, 0x7 ;  /* 0x0000001207077211 */ /* 0x000fe200078f38ff */
[----:B------:R-:W1:Y:S01]  /*0330*/  S2R R4, SR_CTAID.Y ;  /* 0x0000000000047919 */ /* 0x000e620000002600 */
[----:B------:R-:W-:Y:S01]  /*0340*/  SHF.R.S32.HI R8, RZ, 0x1f, R3 ;  /* 0x0000001fff087819 */ /* 0x000fe20000011403 */
[----:B------:R-:W-:Y:S01]  /*0350*/  ULDC UR4, c[0x0][0x150] ;  /* 0x0000540000047ab9 */ /* 0x000fe20000000800 */
[----:B------:R-:W-:Y:S01]  /*0360*/  LOP3.LUT R7, R7, 0xffffff80, RZ, 0xc0, !PT ;  /* 0xffffff8007077812 */ /* 0x000fe200078ec0ff */
[----:B------:R-:W-:Y:S01]  /*0370*/  NOP ;  /* 0x0000000000007918 */ /* 0x000fe20000000000 */
[----:B------:R-:W-:Y:S01]  /*0380*/  LEA.HI R8, R8, R3, RZ, 0x2 ;  /* 0x0000000308087211 */ /* 0x000fe200078f10ff */
[----:B------:R-:W2:Y:S01]  /*0390*/  LDC R10, c[0x0][0x144] ;  /* 0x00005100ff0a7b82 */ /* 0x000ea20000000800 */
[----:B------:R-:W-:Y:S01]  /*03a0*/  NOP ;  /* 0x0000000000007918 */ /* 0x000fe20000000000 */
[----:B------:R-:W-:Y:S01]  /*03b0*/  IMAD.IADD R6, R18, 0x1, -R7 ;  /* 0x0000000112067824 */ /* 0x000fe200078e0a07 */
[----:B------:R-:W-:Y:S01]  /*03c0*/  LOP3.LUT R8, R8, 0x3ffffffc, RZ, 0xc0, !PT ;  /* 0x3ffffffc08087812 */ /* 0x000fe200078ec0ff */
[----:B------:R-:W-:Y:S01]  /*03d0*/  IMAD.MOV.U32 R23, RZ, RZ, 0x1 ;  /* 0x00000001ff177424 */ /* 0x000fe200078e00ff */
[----:B------:R-:W-:-:S02]  /*03e0*/  ISETP.NE.AND P3, PT, R5, RZ, PT ;  /* 0x000000ff0500720c */ /* 0x000fc40003f65270 */
[----:B------:R-:W-:Y:S01]  /*03f0*/  SHF.R.S32.HI R7, RZ, 0x1f, R6 ;  /* 0x0000001fff077819 */ /* 0x000fe20000011406 */
[----:B------:R-:W-:Y:S01]  /*0400*/  IMAD.IADD R8, R3, 0x1, -R8 ;  /* 0x0000000103087824 */ /* 0x000fe200078e0a08 */
[----:B------:R-:W3:Y:S02]  /*0410*/  LDC R13, c[0x0][0x140] ;  /* 0x00005000ff0d7b82 */ /* 0x000ee40000000800 */
[----:B------:R-:W-:Y:S02]  /*0420*/  LEA.HI R7, R7, R6, RZ, 0x3 ;  /* 0x0000000607077211 */ /* 0x000fe400078f18ff */
[----:B-----5:R-:W-:Y:S02]  /*0430*/  ISETP.NE.OR P0, PT, R0, RZ, !P0 ;  /* 0x000000ff0000720c */ /* 0x020fe40004705670 */
[--C-:B------:R-:W-:Y:S02]  /*0440*/  SHF.R.S32.HI R0, RZ, 0x3, R7.reuse ;  /* 0x00000003ff007819 */ /* 0x100fe40000011407 */
[----:B------:R-:W-:-:S02]  /*0450*/  SHF.R.S32.HI R7, RZ, 0x1f, R7 ;  /* 0x0000001fff077819 */ /* 0x000fc40000011407 */
[----:B0-----:R-:W-:Y:S02]  /*0460*/  I2FP.F32.U32 R9, UR8 ;  /* 0x0000000800097c45 */ /* 0x001fe40008201000 */
[----:B------:R-:W-:-:S03]  /*0470*/  LEA.HI R7, R7, R0, RZ, 0x2 ;  /* 0x0000000007077211 */ /* 0x000fc600078f10ff */
[----:B------:R-:W-:Y:S01]  /*0480*/  FMUL R9, R9, UR4 ;  /* 0x0000000409097c20 */ /* 0x000fe20008400000 */
[----:B------:R-:W-:Y:S01]  /*0490*/  LOP3.LUT R7, R7, 0xfffffffc, RZ, 0xc0, !PT ;  /* 0xfffffffc07077812 */ /* 0x000fe200078ec0ff */
[----:B------:R-:W-:Y:S01]  /*04a0*/  VOTEU.ALL UP0, P0 ;  /* 0x00000000003f7886 */ /* 0x000fe20000000000 */
[----:B-1----:R-:W-:Y:S01]  /*04b0*/  I2FP.F32.U32 R3, R4 ;  /* 0x0000000400037245 */ /* 0x002fe20000201000 */
[----:B------:R-:W-:Y:S01]  /*04c0*/  ULDC UR4, c[0x0][0x154] ;  /* 0x0000550000047ab9 */ /* 0x000fe20000000800 */
[----:B------:R-:W-:Y:S01]  /*04d0*/  VOTEU.ALL UP1, P0 ;  /* 0x00000000003f7886 */ /* 0x000fe20000020000 */
[----:B------:R-:W0:Y:S01]  /*04e0*/  F2I.U32.TRUNC.NTZ R9, R9 ;  /* 0x0000000900097305 */ /* 0x000e22000020f000 */
[----:B------:R-:W-:Y:S01]  /*04f0*/  IMAD.IADD R7, R0, 0x1, -R7 ;  /* 0x0000000100077824 */ /* 0x000fe200078e0a07 */
[----:B------:R-:W1:Y:S01]  /*0500*/  @!UP0 S2UR UR7, SR_CgaCtaId ;  /* 0x00000000000789c3 */ /* 0x000e620000008800 */
[----:B------:R-:W-:Y:S01]  /*0510*/  FMUL R12, R3, UR4 ;  /* 0x00000004030c7c20 */ /* 0x000fe20008400000 */
[----:B------:R-:W-:Y:S01]  /*0520*/  UMOV UR4, 0x20 ;  /* 0x0000002000047882 */ /* 0x000fe20000000000 */
[----:B------:R-:W-:Y:S01]  /*0530*/  IMAD R8, R8, 0x4, R7 ;  /* 0x0000000408087824 */ /* 0x000fe200078e0207 */
[----:B------:R-:W-:Y:S01]  /*0540*/  @!UP0 UMOV UR6, 0x400 ;  /* 0x0000040000068882 */ /* 0x000fe20000000000 */
[----:B------:R-:W-:-:S04]  /*0550*/  @!UP0 UIADD3 UR4, -UR4, 0x100000, URZ ;  /* 0x0010000004048890 */ /* 0x000fc8000fffe13f */
[----:B------:R-:W-:Y:S02]  /*0560*/  @!UP0 USHF.L.U32 UR5, UR4, 0xb, URZ ;  /* 0x0000000b04058899 */ /* 0x000fe4000800063f */
[----:B------:R-:W-:Y:S01]  /*0570*/  @!UP0 USHF.L.U32 UR4, UR4, 0x1, URZ ;  /* 0x0000000104048899 */ /* 0x000fe2000800063f */
[----:B---3--:R-:W-:Y:S01]  /*0580*/  ISETP.EQ.U32.AND P2, PT, R13, 0x1, PT ;  /* 0x000000010d00780c */ /* 0x008fe20003f42070 */
[----:B------:R-:W3:Y:S01]  /*0590*/  F2I.U32.TRUNC.NTZ R12, R12 ;  /* 0x0000000c000c7305 */ /* 0x000ee2000020f000 */
[----:B------:R-:W-:Y:S01]  /*05a0*/  LEA.HI R0, R8, R8, RZ, 0x1 ;  /* 0x0000000808007211 */ /* 0x000fe200078f08ff */
[----:B------:R-:W5:Y:S03]  /*05b0*/  LDC R7, c[0x0][0x148] ;  /* 0x00005200ff077b82 */ /* 0x000f660000000800 */
[----:B------:R-:W-:Y:S01]  /*05c0*/  LOP3.LUT R11, R0, 0xfffffffe, RZ, 0xc0, !PT ;  /* 0xfffffffe000b7812 */ /* 0x000fe200078ec0ff */
[----:B0-----:R-:W-:Y:S01]  /*05d0*/  IMAD.MOV R15, RZ, RZ, -R9 ;  /* 0x000000ffff0f7224 */ /* 0x001fe200078e0a09 */
[----:B------:R-:W-:-:S03]  /*05e0*/  SHF.R.S32.HI R9, RZ, 0x1f, R2 ;  /* 0x0000001fff097819 */ /* 0x000fc60000011402 */
[----:B--2---:R-:W-:Y:S01]  /*05f0*/  IMAD R3, R10, R15, UR8 ;  /* 0x000000080a037e24 */ /* 0x004fe2000f8e020f */
[----:B------:R-:W-:Y:S01]  /*0600*/  LEA.HI R9, R9, R2, RZ, 0x2 ;  /* 0x0000000209097211 */ /* 0x000fe200078f10ff */
[C---:B------:R-:W-:Y:S02]  /*0610*/  IMAD.IADD R0, R8.reuse, 0x1, -R11 ;  /* 0x0000000108007824 */ /* 0x040fe400078e0a0b */
[----:B------:R-:W-:Y:S01]  /*0620*/  IMAD.SHL.U32 R11, R8, 0x4, RZ ;  /* 0x00000004080b7824 */ /* 0x000fe200078e00ff */
[----:B------:R-:W-:Y:S01]  /*0630*/  LOP3.LUT R9, R9, 0xfffffffc, RZ, 0xc0, !PT ;  /* 0xfffffffc09097812 */ /* 0x000fe200078ec0ff */
[----:B---3--:R-:W-:Y:S01]  /*0640*/  IMAD.MOV R24, RZ, RZ, -R12 ;  /* 0x000000ffff187224 */ /* 0x008fe200078e0a0c */
[----:B------:R-:W-:Y:S01]  /*0650*/  ISETP.NE.AND P4, PT, R0, R3, PT ;  /* 0x000000030000720c */ /* 0x000fe20003f85270 */
[----:B-1----:R-:W-:Y:S01]  /*0660*/  @!UP0 ULEA UR6, UR7, UR6, 0x18 ;  /* 0x0000000607068291 */ /* 0x002fe2000f8ec03f */
[----:B------:R-:W-:Y:S01]  /*0670*/  LOP3.LUT R152, R8, 0xc, R11, 0x78, !PT ;  /* 0x0000000c08987812 */ /* 0x000fe200078e780b */
[----:B------:R-:W-:Y:S01]  /*0680*/  IMAD.IADD R0, R2, 0x1, -R9 ;  /* 0x0000000102007824 */ /* 0x000fe200078e0a09 */
[----:B------:R-:W-:Y:S01]  /*0690*/  VOTEU.ALL UP0, P0 ;  /* 0x00000000003f7886 */ /* 0x000fe20000000000 */
[----:B------:R-:W-:Y:S01]  /*06a0*/  LOP3.LUT P0, RZ, R6, 0x7, RZ, 0xc0, !PT ;  /* 0x0000000706ff7812 */ /* 0x000fe2000780c0ff */
[----:B------:R-:W-:-:S02]  /*06b0*/  VIADD R6, R5, 0xffffffff ;  /* 0xffffffff05067836 */ /* 0x000fc40000000000 */
[----:B------:R-:W-:Y:S01]  /*06c0*/  ISETP.NE.AND P1, PT, R0, 0x3, PT ;  /* 0x000000030000780c */ /* 0x000fe20003f25270 */
[----:B-----5:R-:W-:Y:S01]  /*06d0*/  IMAD R9, R7, R24, R4 ;  /* 0x0000001807097224 */ /* 0x020fe200078e0204 */
[----:B------:R-:W-:Y:S02]  /*06e0*/  ISETP.LT.U32.AND P0, PT, R152, 0x2, !P0 ;  /* 0x000000029800780c */ /* 0x000fe40004701070 */
[----:B------:R-:W-:Y:S01]  /*06f0*/  ISETP.EQ.OR P1, PT, R0, RZ, !P1 ;  /* 0x000000ff0000720c */ /* 0x000fe20004f22670 */
[----:B------:R-:W0:Y:S02]  /*0700*/  FENCE.VIEW.ASYNC.S ;  /* 0x00000000000073c6 */ /* 0x000e240000000000 */
[----:B0-----:R0:W1:Y:S01]  /*0710*/  @!UP0 SYNCS.EXCH.64 URZ, [UR6+0x60], UR4 ;  /* 0x00006004063f85b2 */ /* 0x0010620008000100 */
[----:B------:R-:W-:Y:S02]  /*0720*/  @P4 LEA.HI R2, R152, R152, RZ, 0x1 ;  /* 0x0000009898024211 */ /* 0x000fe400078f08ff */
[----:B------:R-:W-:-:S02]  /*0730*/  ISETP.EQ.AND P1, PT, R5, RZ, P1 ;  /* 0x000000ff0500720c */ /* 0x000fc40000f22270 */
[----:B------:R-:W-:Y:S02]  /*0740*/  @P4 SHF.R.S32.HI R2, RZ, 0x1, R2 ;  /* 0x00000001ff024819 */ /* 0x000fe40000011402 */
[----:B------:R-:W-:Y:S02]  /*0750*/  ISETP.GE.U32.AND P6, PT, R6, 0x2, PT ;  /* 0x000000020600780c */ /* 0x000fe40003fc6070 */
[----:B------:R-:W-:Y:S02]  /*0760*/  @P4 ISETP.NE.AND P5, PT, R2, R9, PT ;  /* 0x000000090200420c */ /* 0x000fe40003fa5270 */
[----:B------:R-:W-:Y:S02]  /*0770*/  SEL R2, RZ, 0x1, !P0 ;  /* 0x00000001ff027807 */ /* 0x000fe40004000000 */
[----:B------:R-:W-:Y:S02]  /*0780*/  @P4 SEL R23, RZ, 0x1, P5 ;  /* 0x00000001ff174807 */ /* 0x000fe40002800000 */
[----:B------:R-:W-:Y:S01]  /*0790*/  SEL R19, RZ, 0x1, !P1 ;  /* 0x00000001ff137807 */ /* 0x000fe20004800000 */
[----:B------:R0:W2:Y:S01]  /*07a0*/  @!UP1 SYNCS.EXCH.64 URZ, [UR6+0x68], UR4 ;  /* 0x00006804063f95b2 */ /* 0x0000a20008000100 */
[----:B------:R-:W-:Y:S01]  /*07b0*/  LOP3.LUT R23, R23, R2, RZ, 0xc0, !PT ;  /* 0x0000000217177212 */ /* 0x000fe200078ec0ff */
[----:B------:R-:W-:Y:S01]  /*07c0*/  NOP ;  /* 0x0000000000007918 */ /* 0x000fe20000000000 */
[----:B------:R-:W-:Y:S01]  /*07d0*/  SEL R19, R19, 0x2, P6 ;  /* 0x0000000213137807 */ /* 0x000fe20003000000 */
[----:B------:R-:W-:Y:S06]  /*07e0*/  @!P2 BRA `(.L_x_3) ;  /* 0x000000000008a947 */ /* 0x000fec0003800000 */
[----:B-12-4-:R-:W-:Y:S01]  /*07f0*/  UCGABAR_ARV ;  /* 0x00000000000079c7 */ /* 0x016fe20008000000 */
[----:B------:R-:W-:Y:S05]  /*0800*/  BRA `(.L_x_4) ;  /* 0x0000000000047947 */ /* 0x000fea0003800000 */
.L_x_3:
[----:B-12-4-:R-:W-:Y:S01]  /*0810*/  NOP ;  /* 0x0000000000007918 */ /* 0x016fe20000000000 */
.L_x_4:
[----:B------:R-:W1:Y:S01]  /*0820*/  LDC R2, c[0x0][0x65c] ;  /* 0x00019700ff027b82 */ /* 0x000e620000000800 */
[----:B------:R-:W-:Y:S02]  /*0830*/  IMAD.U32 R8, RZ, RZ, UR8 ;  /* 0x00000008ff087e24 */ /* 0x000fe4000f8e00ff */
[----:B------:R-:W-:Y:S01]  /*0840*/  IMAD.MOV.U32 R9, RZ, RZ, RZ ;  /* 0x000000ffff097224 */ /* 0x000fe200078e00ff */
[----:B-1----:R-:W-:-:S04]  /*0850*/  ISETP.NE.AND P1, PT, R2, 0x1, PT ;  /* 0x000000010200780c */ /* 0x002fc80003f25270 */
[----:B------:R-:W-:-:S09]  /*0860*/  P2R R5, PR, RZ, 0x2 ;  /* 0x00000002ff057803 */ /* 0x000fd20000000000 */
[----:B------:R-:W1:Y:S01]  /*0870*/  @P1 LDC R17, c[0x0][0x10] ;  /* 0x00000400ff111b82 */ /* 0x000e620000000800 */
[----:B------:R-:W-:Y:S02]  /*0880*/  @P1 IMAD.MOV.U32 R5, RZ, RZ, RZ ;  /* 0x000000ffff051224 */ /* 0x000fe400078e00ff */
[----:B------:R-:W-:-:S05]  /*0890*/  @P1 IMAD.MOV.U32 R13, RZ, RZ, RZ ;  /* 0x000000ffff0d1224 */ /* 0x000fca00078e00ff */
[----:B------:R-:W2:Y:S01]  /*08a0*/  @!P1 LDC R11, c[0x0][0xc] ;  /* 0x00000300ff0b9b82 */ /* 0x000ea20000000800 */
[----:B-1----:R-:W-:-:S04]  /*08b0*/  @P1 IMAD.WIDE.U32 R16, R17, UR8, R4 ;  /* 0x0000000811101c25 */ /* 0x002fc8000f8e0004 */
[----:B------:R-:W-:Y:S02]  /*08c0*/  @P1 IMAD.IADD R17, R17, 0x1, R13 ;  /* 0x0000000111111824 */ /* 0x000fe400078e020d */
[----:B--2---:R-:W-:-:S04]  /*08d0*/  @!P1 IMAD.WIDE.U32 R8, R4, R11, R8 ;  /* 0x0000000b04089225 */ /* 0x004fc800078e0008 */
[----:B------:R-:W-:Y:S02]  /*08e0*/  @!P1 IMAD.MOV.U32 R16, RZ, RZ, R8 ;  /* 0x000000ffff109224 */ /* 0x000fe400078e0008 */
[----:B------:R-:W-:Y:S01]  /*08f0*/  @!P1 IMAD.MOV.U32 R17, RZ, RZ, R9 ;  /* 0x000000ffff119224 */ /* 0x000fe200078e0009 */
[----:B------:R-:W-:Y:S06]  /*0900*/  @!P2 BRA `(.L_x_5) ;  /* 0x00000000000ca947 */ /* 0x000fec0003800000 */
[----:B------:R-:W-:Y:S01]  /*0910*/  UCGABAR_WAIT ;  /* 0x0000000000007dc7 */ /* 0x000fe20008000000 */
[----:B------:R-:W-:Y:S01]  /*0920*/  CCTL.IVALL ;  /* 0x00000000ff00798f */ /* 0x000fe20002000000 */
[----:B------:R-:W-:Y:S05]  /*0930*/  BRA `(.L_x_6) ;  /* 0x0000000000047947 */ /* 0x000fea0003800000 */
.L_x_5:
[----:B------:R-:W-:Y:S06]  /*0940*/  BAR.SYNC.DEFER_BLOCKING 0x0 ;  /* 0x0000000000007b1d */ /* 0x000fec0000010000 */
.L_x_6:
[----:B------:R-:W-:Y:S05]  /*0950*/  @!P3 BRA `(.L_x_7) ;  /* 0x00000080004cb947 */ /* 0x000fea0003800000 */
[----:B------:R-:W-:-:S13]  /*0960*/  ISETP.GT.U32.AND P0, PT, R6, 0x1, PT ;  /* 0x000000010600780c */ /* 0x000fda0003f04070 */
[----:B0-----:R-:W-:Y:S05]  /*0970*/  @P0 EXIT ;  /* 0x000000000000094d */ /* 0x001fea0003800000 */
[----:B------:R-:W-:Y:S01]  /*0980*/  ULDC.64 UR4, c[0x0][0x650] ;  /* 0x0001940000047ab9 */ /* 0x000fe20000000a00 */
[----:B------:R-:W-:Y:S01]  /*0990*/  PRMT R0, RZ, 0x7610, R0 ;  /* 0x00007610ff007816 */ /* 0x000fe20000000000 */
[----:B------:R-:W-:Y:S01]  /*09a0*/  IMAD.MOV.U32 R154, RZ, RZ, -0x1 ;  /* 0xffffffffff9a7424 */ /* 0x000fe200078e00ff */
[----:B------:R-:W-:Y:S01]  /*09b0*/  ISETP.GE.U32.AND P0, PT, R16, UR4, PT ;  /* 0x0000000410007c0c */ /* 0x000fe2000bf06070 */
[----:B------:R-:W-:Y:S02]  /*09c0*/  IMAD.MOV.U32 R153, RZ, RZ, -0x1 ;  /* 0xffffffffff997424 */ /* 0x000fe400078e00ff */
[----:B------:R-:W-:Y:S01]  /*09d0*/  IMAD.MOV.U32 R22, RZ, RZ, -0x1 ;  /* 0xffffffffff167424 */ /* 0x000fe200078e00ff */
[----:B------:R-:W-:-:S13]  /*09e0*/  ISETP.GE.U32.AND.EX P0, PT, R17, UR5, PT, P0 ;  /* 0x0000000511007c0c */ /* 0x000fda000bf06100 */
[----:B------:R-:W-:Y:S05]  /*09f0*/  @P0 BRA `(.L_x_8) ;  /* 0x00000004002c0947 */ /* 0x000fea0003800000 */
[----:B------:R-:W0:Y:S01]  /*0a00*/  LDC.64 R20, c[0x0][0x628] ;  /* 0x00018a00ff147b82 */ /* 0x000e220000000a00 */
[----:B------:R-:W-:Y:S02]  /*0a10*/  IMAD.MOV.U32 R8, RZ, RZ, R16 ;  /* 0x000000ffff087224 */ /* 0x000fe400078e0010 */
[----:B------:R-:W-:-:S05]  /*0a20*/  IMAD.MOV.U32 R9, RZ, RZ, R17 ;  /* 0x000000ffff097224 */ /* 0x000fca00078e0011 */
[----:B------:R-:W1:Y:S08]  /*0a30*/  LDC R0, c[0x0][0x630] ;  /* 0x00018c00ff007b82 */ /* 0x000e700000000800 */
[----:B------:R-:W2:Y:S01]  /*0a40*/  LDC.64 R26, c[0x0][0x620] ;  /* 0x00018800ff1a7b82 */ /* 0x000ea20000000a00 */
[----:B0-----:R-:W-:-:S04]  /*0a50*/  ISETP.NE.U32.AND P0, PT, R20, RZ, PT ;  /* 0x000000ff1400720c */ /* 0x001fc80003f05070 */
[----:B------:R-:W-:-:S13]  /*0a60*/  ISETP.NE.AND.EX P0, PT, R21, RZ, PT, P0 ;  /* 0x000000ff1500720c */ /* 0x000fda0003f05300 */
[----:B-12---:R-:W-:Y:S05]  /*0a70*/  @!P0 BRA `(.L_x_9) ;  /* 0x0000000000288947 */ /* 0x006fea0003800000 */
[----:B------:R-:W0:Y:S02]  /*0a80*/  LDC R13, c[0x0][0x634] ;  /* 0x00018d00ff0d7b82 */ /* 0x000e240000000800 */
[----:B0-----:R-:W-:-:S05]  /*0a90*/  IADD3 R13, P0, R16, R13, RZ ;  /* 0x0000000d100d7210 */ /* 0x001fca0007f1e0ff */
[----:B------:R-:W-:-:S04]  /*0aa0*/  IMAD.X R15, RZ, RZ, R17, P0 ;  /* 0x000000ffff0f7224 */ /* 0x000fc800000e0611 */
[----:B------:R-:W-:-:S04]  /*0ab0*/  IMAD.WIDE.U32 R8, R15, R20, RZ ;  /* 0x000000140f087225 */ /* 0x000fc800078e00ff */
[----:B------:R-:W-:-:S04]  /*0ac0*/  IMAD.WIDE.U32 R10, P0, R13, R21, R8 ;  /* 0x000000150d0a7225 */ /* 0x000fc80007800008 */
[----:B------:R-:W-:-:S04]  /*0ad0*/  IMAD.WIDE.U32 R8, R13, R20, RZ ;  /* 0x000000140d087225 */ /* 0x000fc800078e00ff */
[----:B------:R-:W-:Y:S01]  /*0ae0*/  IMAD.X R13, RZ, RZ, RZ, P0 ;  /* 0x000000ffff0d7224 */ /* 0x000fe200000e06ff */
[----:B------:R-:W-:Y:S01]  /*0af0*/  IADD3 RZ, P0, R9, R10, RZ ;  /* 0x0000000a09ff7210 */ /* 0x000fe20007f1e0ff */
[----:B------:R-:W-:-:S04]  /*0b00*/  IMAD.MOV.U32 R12, RZ, RZ, R11 ;  /* 0x000000ffff0c7224 */ /* 0x000fc800078e000b */
[----:B------:R-:W-:-:S08]  /*0b10*/  IMAD.WIDE.U32.X R8, R15, R21, R12, P0 ;  /* 0x000000150f087225 */ /* 0x000fd000000e040c */
.L_x_9:
[----:B------:R-:W0:Y:S01]  /*0b20*/  LDC.64 R20, c[0x0][0x640] ;  /* 0x00019000ff147b82 */ /* 0x000e220000000a00 */
[--C-:B------:R-:W-:Y:S01]  /*0b30*/  SHF.R.U64 R28, R8, R0, R9.reuse ;  /* 0x00000000081c7219 */ /* 0x100fe20000001209 */
[----:B------:R-:W-:Y:S01]  /*0b40*/  IMAD R30, R7, R24, R4 ;  /* 0x00000018071e7224 */ /* 0x000fe200078e0204 */
[----:B------:R-:W-:Y:S01]  /*0b50*/  SHF.R.U32.HI R0, RZ, R0, R9 ;  /* 0x00000000ff007219 */ /* 0x000fe20000011609 */
[----:B------:R-:W-:Y:S01]  /*0b60*/  IMAD.MOV.U32 R25, RZ, RZ, 0x1 ;  /* 0x00000001ff197424 */ /* 0x000fe200078e00ff */
[----:B------:R-:W-:-:S03]  /*0b70*/  IADD3 R5, P0, RZ, -R28, RZ ;  /* 0x8000001cff057210 */ /* 0x000fc60007f1e0ff */
[----:B------:R-:W1:Y:S02]  /*0b80*/  LDC R6, c[0x0][0x618] ;  /* 0x00018600ff067b82 */ /* 0x000e640000000800 */
[----:B------:R-:W-:-:S04]  /*0b90*/  IMAD.X R9, RZ, RZ, ~R0, P0 ;  /* 0x000000ffff097224 */ /* 0x000fc800000e0e00 */
[-C--:B------:R-:W-:Y:S02]  /*0ba0*/  IMAD R0, R9, R26.reuse, RZ ;  /* 0x0000001a09007224 */ /* 0x080fe400078e02ff */
[----:B------:R-:W2:Y:S01]  /*0bb0*/  LDC R11, c[0x0][0x608] ;  /* 0x00018200ff0b7b82 */ /* 0x000ea20000000800 */
[----:B------:R-:W-:-:S04]  /*0bc0*/  IMAD.WIDE.U32 R8, R5, R26, R16 ;  /* 0x0000001a05087225 */ /* 0x000fc800078e0010 */
[----:B------:R-:W-:-:S03]  /*0bd0*/  IMAD R5, R5, R27, R0 ;  /* 0x0000001b05057224 */ /* 0x000fc600078e0200 */
[----:B------:R-:W3:Y:S01]  /*0be0*/  LDC R12, c[0x0][0x658] ;  /* 0x00019600ff0c7b82 */ /* 0x000ee20000000800 */
[----:B0-----:R-:W-:Y:S01]  /*0bf0*/  ISETP.NE.U32.AND P0, PT, R20, RZ, PT ;  /* 0x000000ff1400720c */ /* 0x001fe20003f05070 */
[----:B------:R-:W-:Y:S02]  /*0c00*/  IMAD.IADD R5, R9, 0x1, R5 ;  /* 0x0000000109057824 */ /* 0x000fe400078e0205 */
[----:B------:R-:W-:Y:S01]  /*0c10*/  IMAD.MOV.U32 R9, RZ, RZ, -0x1 ;  /* 0xffffffffff097424 */ /* 0x000fe200078e00ff */
[----:B------:R-:W-:-:S03]  /*0c20*/  ISETP.NE.AND.EX P0, PT, R21, RZ, PT, P0 ;  /* 0x000000ff1500720c */ /* 0x000fc60003f05300 */
[----:B------:R-:W0:Y:S01]  /*0c30*/  LDC R15, c[0x0][0x600] ;  /* 0x00018000ff0f7b82 */ /* 0x000e220000000800 */
[-CC-:B-1----:R-:W-:Y:S02]  /*0c40*/  SHF.R.U64 R13, R8, R6.reuse, R5.reuse ;  /* 0x00000006080d7219 */ /* 0x182fe40000001205 */
[----:B------:R-:W-:-:S05]  /*0c50*/  SHF.R.U32.HI R0, RZ, R6, R5 ;  /* 0x00000006ff007219 */ /* 0x000fca0000011605 */
[----:B------:R-:W1:Y:S01]  /*0c60*/  LDC R14, c[0x0][0x648] ;  /* 0x00019200ff0e7b82 */ /* 0x000e620000000800 */
[-CC-:B--2---:R-:W-:Y:S02]  /*0c70*/  SHF.R.U64 R27, R13, R11.reuse, R0.reuse ;  /* 0x0000000b0d1b7219 */ /* 0x184fe40000001200 */
[----:B------:R-:W-:-:S05]  /*0c80*/  SHF.R.U32.HI R5, RZ, R11, R0 ;  /* 0x0000000bff057219 */ /* 0x000fca0000011600 */
[----:B------:R-:W2:Y:S01]  /*0c90*/  LDC R22, c[0x0][0x638] ;  /* 0x00018e00ff167b82 */ /* 0x000ea20000000800 */
[-CC-:B---3--:R-:W-:Y:S02]  /*0ca0*/  SHF.R.U64 R24, R27, R12.reuse, R5.reuse ;  /* 0x0000000c1b187219 */ /* 0x188fe40000001205 */
[-C--:B------:R-:W-:Y:S02]  /*0cb0*/  SHF.L.U32 R0, R9, R12.reuse, RZ ;  /* 0x0000000c09007219 */ /* 0x080fe400000006ff */
[----:B------:R-:W-:Y:S01]  /*0cc0*/  SHF.R.U32.HI R5, RZ, R12, R5 ;  /* 0x0000000cff057219 */ /* 0x000fe20000011605 */
[----:B------:R-:W-:Y:S01]  /*0cd0*/  IMAD.MOV.U32 R4, RZ, RZ, R24 ;  /* 0x000000ffff047224 */ /* 0x000fe200078e0018 */
[----:B------:R-:W-:Y:S01]  /*0ce0*/  LOP3.LUT R10, RZ, R0, RZ, 0x33, !PT ;  /* 0x00000000ff0a7212 */ /* 0x000fe200078e33ff */
[----:B------:R-:W3:Y:S01]  /*0cf0*/  LDC R26, c[0x0][0x610] ;  /* 0x00018400ff1a7b82 */ /* 0x000ee20000000800 */
[----:B------:R-:W-:Y:S05]  /*0d00*/  @!P0 BRA `(.L_x_10) ;  /* 0x0000000000288947 */ /* 0x000fea0003800000 */
[----:B------:R-:W4:Y:S02]  /*0d10*/  LDC R9, c[0x0][0x64c] ;  /* 0x00019300ff097b82 */ /* 0x000f240000000800 */
[----:B----4-:R-:W-:-:S05]  /*0d20*/  IADD3 R9, P0, R24, R9, RZ ;  /* 0x0000000918097210 */ /* 0x010fca0007f1e0ff */
        /* <DEDUP_REMOVED lines=8> */
.L_x_10:
[----:B-1----:R-:W-:Y:S01]  /*0db0*/  SHF.R.U64 R4, R4, R14, R5 ;  /* 0x0000000e04047219 */ /* 0x002fe20000001205 */
[----:B0-----:R-:W-:Y:S01]  /*0dc0*/  VIADD R6, R15, 0xffffffff ;  /* 0xffffffff0f067836 */ /* 0x001fe20000000000 */
[----:B------:R-:W-:Y:S02]  /*0dd0*/  SHF.L.U32 R0, R25, R12, RZ ;  /* 0x0000000c19007219 */ /* 0x000fe400000006ff */
[----:B------:R-:W-:Y:S01]  /*0de0*/  LOP3.LUT R5, R27, R10, RZ, 0xc0, !PT ;  /* 0x0000000a1b057212 */ /* 0x000fe200078ec0ff */
[----:B------:R-:W-:Y:S01]  /*0df0*/  IMAD.MOV R7, RZ, RZ, -R4 ;  /* 0x000000ffff077224 */ /* 0x000fe200078e0a04 */
[----:B------:R-:W-:Y:S02]  /*0e00*/  SEL R3, R3, R30, !P1 ;  /* 0x0000001e03037207 */ /* 0x000fe40004800000 */
[----:B------:R-:W-:Y:S01]  /*0e10*/  LOP3.LUT R6, R13, R6, RZ, 0xc0, !PT ;  /* 0x000000060d067212 */ /* 0x000fe200078ec0ff */
[----:B------:R-:W-:Y:S02]  /*0e20*/  IMAD R4, R0, R4, R5 ;  /* 0x0000000400047224 */ /* 0x000fe400078e0205 */
[----:B--2---:R-:W-:-:S02]  /*0e30*/  IMAD R0, R7, R22, R24 ;  /* 0x0000001607007224 */ /* 0x004fc400078e0218 */
[----:B---3--:R-:W-:Y:S02]  /*0e40*/  IMAD R3, R4, R26, R3 ;  /* 0x0000001a04037224 */ /* 0x008fe400078e0203 */
[----:B------:R-:W-:Y:S02]  /*0e50*/  IMAD R154, R0, R15, R6 ;  /* 0x0000000f009a7224 */ /* 0x000fe400078e0206 */
[----:B------:R-:W-:Y:S02]  /*0e60*/  IMAD.MOV.U32 R4, RZ, RZ, 0x1 ;  /* 0x00000001ff047424 */ /* 0x000fe400078e00ff */
[----:B------:R-:W-:Y:S01]  /*0e70*/  IMAD.MOV.U32 R22, RZ, RZ, R28 ;  /* 0x000000ffff167224 */ /* 0x000fe200078e001c */
[----:B------:R-:W-:Y:S02]  /*0e80*/  SEL R153, R154, R3, !P1 ;  /* 0x000000039a997207 */ /* 0x000fe40004800000 */
[----:B------:R-:W-:Y:S02]  /*0e90*/  PRMT R0, R4, 0x7610, R0 ;  /* 0x0000761004007816 */ /* 0x000fe40000000000 */
[----:B------:R-:W-:-:S07]  /*0ea0*/  SEL R154, R3, R154, !P1 ;  /* 0x0000009a039a7207 */ /* 0x000fce0004800000 */
.L_x_8:
[----:B------:R-:W-:-:S08]  /*0eb0*/  NOP ;  /* 0x0000000000007918 */ /* 0x000fd00000000000 */
[----:B------:R-:W0:Y:S02]  /*0ec0*/  USETMAXREG.TRY_ALLOC.CTAPOOL UP0, 0xe8 ;  /* 0x000000e8000079c8 */ /* 0x000e240008000600 */
[----:B0-----:R-:W-:-:S13]  /*0ed0*/  PLOP3.LUT P0, PT, PT, PT, UP0, 0x80, 0x0 ;  /* 0x000000000000781c */ /* 0x001fda0003f0f008 */
[----:B------:R-:W-:Y:S05]  /*0ee0*/  @!P0 BRA `(.L_x_8) ;  /* 0xfffffffc00f08947 */ /* 0x000fea000383ffff */
[----:B------:R-:W-:Y:S01]  /*0ef0*/  ULDC.64 UR4, c[0x0][0x598] ;  /* 0x0001660000047ab9 */ /* 0x000fe20000000a00 */
[----:B------:R-:W-:Y:S01]  /*0f00*/  ULDC.64 UR36, c[0x0][0x208] ;  /* 0x0000820000247ab9 */ /* 0x000fe20000000a00 */
[----:B------:R-:W-:-:S04]  /*0f10*/  ISETP.NE.U32.AND P0, PT, RZ, UR4, PT ;  /* 0x00000004ff007c0c */ /* 0x000fc8000bf05070 */
[----:B------:R-:W-:-:S13]  /*0f20*/  ISETP.NE.AND.EX P0, PT, RZ, UR5, PT, P0 ;  /* 0x00000005ff007c0c */ /* 0x000fda000bf05300 */
[----:B------:R-:W-:Y:S05]  /*0f30*/  @!P0 BRA `(.L_x_11) ;  /* 0x00000000001c8947 */ /* 0x000fea0003800000 */
[----:B------:R-:W0:Y:S02]  /*0f40*/  LDC.64 R4, c[0x0][0x598] ;  /* 0x00016600ff047b82 */ /* 0x000e240000000a00 */
[----:B0-----:R-:W2:Y:S02]  /*0f50*/  LDG.E.64 R4, desc[UR36][R4.64] ;  /* 0x0000002404047981 */ /* 0x001ea4000c1e1b00 */
[----:B--2---:R-:W-:-:S04]  /*0f60*/  ISETP.NE.U32.AND P0, PT, R4, RZ, PT ;  /* 0x000000ff0400720c */ /* 0x004fc80003f05070 */
[----:B------:R-:W-:-:S13]  /*0f70*/  ISETP.NE.AND.EX P0, PT, R5, RZ, PT, P0 ;  /* 0x000000ff0500720c */ /* 0x000fda0003f05300 */
[----:B------:R-:W-:Y:S05]  /*0f80*/  @!P0 BRA `(.L_x_11) ;  /* 0x0000000000088947 */ /* 0x000fea0003800000 */
[----:B------:R0:W5:Y:S01]  /*0f90*/  LD.E R155, desc[UR36][R4.64] ;  /* 0x00000024049b7980 */ /* 0x000162000c101900 */
[----:B------:R-:W-:Y:S05]  /*0fa0*/  BRA `(.L_x_12) ;  /* 0x0000000000247947 */ /* 0x000fea0003800000 */
.L_x_11:
[----:B------:R-:W-:Y:S02]  /*0fb0*/  ULDC.64 UR4, c[0x0][0x588] ;  /* 0x0001620000047ab9 */ /* 0x000fe40000000a00 */
[----:B------:R-:W-:-:S04]  /*0fc0*/  ISETP.NE.U32.AND P0, PT, RZ, UR4, PT ;  /* 0x00000004ff007c0c */ /* 0x000fc8000bf05070 */
[----:B------:R-:W-:-:S13]  /*0fd0*/  ISETP.NE.AND.EX P0, PT, RZ, UR5, PT, P0 ;  /* 0x00000005ff007c0c */ /* 0x000fda000bf05300 */
[----:B------:R-:W-:Y:S05]  /*0fe0*/  @!P0 BRA `(.L_x_13) ;  /* 0x00000000000c8947 */ /* 0x000fea0003800000 */
[----:B------:R-:W0:Y:S02]  /*0ff0*/  LDC.64 R4, c[0x0][0x588] ;  /* 0x00016200ff047b82 */ /* 0x000e240000000a00 */
[----:B0-----:R1:W5:Y:S01]  /*1000*/  LDG.E R155, desc[UR36][R4.64] ;  /* 0x00000024049b7981 */ /* 0x001362000c1e1900 */
[----:B------:R-:W-:Y:S05]  /*1010*/  BRA `(.L_x_12) ;  /* 0x0000000000087947 */ /* 0x000fea0003800000 */
.L_x_13:
[----:B------:R-:W-:Y:S02]  /*1020*/  ULDC UR4, c[0x0][0x580] ;  /* 0x0001600000047ab9 */ /* 0x000fe40000000800 */
[----:B------:R-:W-:-:S07]  /*1030*/  IMAD.U32 R155, RZ, RZ, UR4 ;  /* 0x00000004ff9b7e24 */ /* 0x000fce000f8e00ff */
.L_x_12:
[----:B------:R-:W-:Y:S02]  /*1040*/  ULDC.64 UR4, c[0x0][0x5a0] ;  /* 0x0001680000047ab9 */ /* 0x000fe40000000a00 */
[----:B------:R-:W-:-:S04]  /*1050*/  ISETP.NE.U32.AND P0, PT, RZ, UR4, PT ;  /* 0x00000004ff007c0c */ /* 0x000fc8000bf05070 */
[----:B------:R-:W-:-:S13]  /*1060*/  ISETP.NE.AND.EX P0, PT, RZ, UR5, PT, P0 ;  /* 0x00000005ff007c0c */ /* 0x000fda000bf05300 */
[----:B------:R-:W-:Y:S05]  /*1070*/  @!P0 BRA `(.L_x_14) ;  /* 0x00000000001c8947 */ /* 0x000fea0003800000 */
[----:B01----:R-:W0:Y:S02]  /*1080*/  LDC.64 R4, c[0x0][0x5a0] ;  /* 0x00016800ff047b82 */ /* 0x003e240000000a00 */
[----:B0-----:R-:W2:Y:S02]  /*1090*/  LDG.E.64 R4, desc[UR36][R4.64] ;  /* 0x0000002404047981 */ /* 0x001ea4000c1e1b00 */
[----:B--2---:R-:W-:-:S04]  /*10a0*/  ISETP.NE.U32.AND P0, PT, R4, RZ, PT ;  /* 0x000000ff0400720c */ /* 0x004fc80003f05070 */
[----:B------:R-:W-:-:S13]  /*10b0*/  ISETP.NE.AND.EX P0, PT, R5, RZ, PT, P0 ;  /* 0x000000ff0500720c */ /* 0x000fda0003f05300 */
[----:B------:R-:W-:Y:S05]  /*10c0*/  @!P0 BRA `(.L_x_14) ;  /* 0x0000000000088947 */ /* 0x000fea0003800000 */
[----:B------:R0:W5:Y:S01]  /*10d0*/  LD.E R156, desc[UR36][R4.64] ;  /* 0x00000024049c7980 */ /* 0x000162000c101900 */
[----:B------:R-:W-:Y:S05]  /*10e0*/  BRA `(.L_x_15) ;  /* 0x0000000000247947 */ /* 0x000fea0003800000 */
.L_x_14:
[----:B------:R-:W-:Y:S02]  /*10f0*/  ULDC.64 UR4, c[0x0][0x590] ;  /* 0x0001640000047ab9 */ /* 0x000fe40000000a00 */
[----:B------:R-:W-:-:S04]  /*1100*/  ISETP.NE.U32.AND P0, PT, RZ, UR4, PT ;  /* 0x00000004ff007c0c */ /* 0x000fc8000bf05070 */
[----:B------:R-:W-:-:S13]  /*1110*/  ISETP.NE.AND.EX P0, PT, RZ, UR5, PT, P0 ;  /* 0x00000005ff007c0c */ /* 0x000fda000bf05300 */
[----:B------:R-:W-:Y:S05]  /*1120*/  @!P0 BRA `(.L_x_16) ;  /* 0x00000000000c8947 */ /* 0x000fea0003800000 */
[----:B------:R-:W2:Y:S02]  /*1130*/  LDC.64 R156, c[0x0][0x590] ;  /* 0x00016400ff9c7b82 */ /* 0x000ea40000000a00 */
[----:B--2---:R2:W5:Y:S01]  /*1140*/  LDG.E R156, desc[UR36][R156.64] ;  /* 0x000000249c9c7981 */ /* 0x004562000c1e1900 */
[----:B------:R-:W-:Y:S05]  /*1150*/  BRA `(.L_x_15) ;  /* 0x0000000000087947 */ /* 0x000fea0003800000 */
.L_x_16:
[----:B------:R-:W-:Y:S02]  /*1160*/  ULDC UR4, c[0x0][0x584] ;  /* 0x0001610000047ab9 */ /* 0x000fe40000000800 */
[----:B------:R-:W-:-:S07]  /*1170*/  IMAD.U32 R156, RZ, RZ, UR4 ;  /* 0x00000004ff9c7e24 */ /* 0x000fce000f8e00ff */
.L_x_15:
[----:B------:R-:W-:-:S13]  /*1180*/  LOP3.LUT P0, RZ, R0, 0xff, RZ, 0xc0, !PT ;  /* 0x000000ff00ff7812 */ /* 0x000fda000780c0ff */
[----:B------:R-:W-:Y:S05]  /*1190*/  @!P0 EXIT ;  /* 0x000000000000894d */ /* 0x000fea0003800000 */
[----:B------:R-:W-:Y:S01]  /*11a0*/  ULDC UR4, c[0x0][0x28c] ;  /* 0x0000a30000047ab9 */ /* 0x000fe20000000800 */
[----:B------:R-:W-:Y:S01]  /*11b0*/  UMOV UR38, URZ ;  /* 0x0000003f00267c82 */ /* 0x000fe20008000000 */
[----:B------:R-:W-:Y:S01]  /*11c0*/  UIADD3 UR4, UR4, 0x3f, URZ ;  /* 0x0000003f04047890 */ /* 0x000fe2000fffe03f */
[----:B------:R-:W-:-:S03]  /*11d0*/  UMOV UR39, URZ ;  /* 0x0000003f00277c82 */ /* 0x000fc60008000000 */
[----:B------:R-:W-:-:S04]  /*11e0*/  USHF.R.S32.HI UR5, URZ, 0x1f, UR4 ;  /* 0x0000001f3f057899 */ /* 0x000fc80008011404 */
[----:B------:R-:W-:-:S04]  /*11f0*/  ULEA.HI UR5, UR5, UR4, URZ, 0x6 ;  /* 0x0000000405057291 */ /* 0x000fc8000f8f303f */
[----:B------:R-:W-:-:S12]  /*1200*/  USHF.R.S32.HI UR40, URZ, 0x6, UR5 ;  /* 0x000000063f287899 */ /* 0x000fd80008011405 */
.L_x_296:
[----:B------:R-:W-:Y:S01]  /*1210*/  LOP3.LUT R0, R18, 0x80, RZ, 0xc0, !PT ;  /* 0x0000008012007812 */ /* 0x000fe200078ec0ff */
[----:B------:R-:W3:Y:S01]  /*1220*/  S2UR UR7, SR_CgaCtaId ;  /* 0x00000000000779c3 */ /* 0x000ee20000008800 */
[----:B------:R-:W-:Y:S02]  /*1230*/  UMOV UR6, 0x400 ;  /* 0x0000040000067882 */ /* 0x000fe40000000000 */
[----:B------:R-:W-:-:S06]  /*1240*/  SHF.R.U32.HI R0, RZ, 0x7, R0 ;  /* 0x00000007ff007819 */ /* 0x000fcc0000011600 */
[----:B----4-:R-:W4:Y:S01]  /*1250*/  SHFL.IDX PT, R0, R0, RZ, 0x1f ;  /* 0x00001fff00007589 */ /* 0x010f2200000e0000 */
[----:B---3--:R-:W-:Y:S01]  /*1260*/  ULEA UR6, UR7, UR6, 0x18 ;  /* 0x0000000607067291 */ /* 0x008fe2000f8ec03f */
[----:B----4-:R-:W-:-:S13]  /*1270*/  R2UR UR4, R0 ;  /* 0x00000000000472ca */ /* 0x010fda00000e0000 */
[----:B------:R-:W-:-:S04]  /*1280*/  ULEA.HI UR5, UR4, UR4, URZ, 0x1 ;  /* 0x0000000404057291 */ /* 0x000fc8000f8f083f */
[----:B------:R-:W-:-:S04]  /*1290*/  ULOP3.LUT UR5, UR5, 0xffffe, URZ, 0xc0, !UPT ;  /* 0x000ffffe05057892 */ /* 0x000fc8000f8ec03f */
[----:B------:R-:W-:-:S03]  /*12a0*/  UIADD3 UR5, UR4, -UR5, URZ ;  /* 0x8000000504057290 */ /* 0x000fc6000fffe03f */
[----:B------:R-:W-:Y:S01]  /*12b0*/  ULDC UR4, c[0x0][0x28c] ;  /* 0x0000a30000047ab9 */ /* 0x000fe20000000800 */
[----:B------:R-:W-:Y:S01]  /*12c0*/  ULEA UR5, UR5, UR6, 0xc ;  /* 0x0000000605057291 */ /* 0x000fe2000f8e603f */
[----:B------:R-:W-:-:S03]  /*12d0*/  ISETP.LT.AND P0, PT, RZ, UR4, PT ;  /* 0x00000004ff007c0c */ /* 0x000fc6000bf01270 */
[----:B------:R-:W-:-:S04]  /*12e0*/  UIADD3 UR5, UR5, 0x100, URZ ;  /* 0x0000010005057890 */ /* 0x000fc8000fffe03f */
[----:B------:R-:W-:-:S04]  /*12f0*/  USHF.R.U32.HI UR5, URZ, 0x4, UR5 ;  /* 0x000000043f057899 */ /* 0x000fc80008011605 */
[----:B------:R-:W-:-:S04]  /*1300*/  ULOP3.LUT UR5, UR5, 0x3fff, URZ, 0xc0, !UPT ;  /* 0x00003fff05057892 */ /* 0x000fc8000f8ec03f */
[----:B------:R-:W-:Y:S01]  /*1310*/  ULOP3.LUT UR41, UR5, 0x10000, URZ, 0xfc, !UPT ;  /* 0x0001000005297892 */ /* 0x000fe2000f8efc3f */
[----:B01----:R-:W-:Y:S11]  /*1320*/  @P0 BRA `(.L_x_17) ;  /* 0x0000000000400947 */ /* 0x003ff60003800000 */
[----:B------:R-:W-:Y:S01]  /*1330*/  MOV R0, 0x0 ;  /* 0x0000000000007802 */ /* 0x000fe20000000f00 */
[----:B------:R-:W-:Y:S01]  /*1340*/  ULDC.64 UR4, c[0x4][0x68] ;  /* 0x01001a0000047ab9 */ /* 0x000fe20000000a00 */
[----:B------:R-:W-:Y:S01]  /*1350*/  ULDC.64 UR6, c[0x4][0x8] ;  /* 0x0100020000067ab9 */ /* 0x000fe20000000a00 */
[----:B01----:R-:W-:Y:S01]  /*1360*/  IMAD.U32 R4, RZ, RZ, UR4 ;  /* 0x00000004ff047e24 */ /* 0x003fe2000f8e00ff */
[----:B------:R0:W1:Y:S01]  /*1370*/  LDC.64 R14, c[0x4][R0] ;  /* 0x01000000000e7b82 */ /* 0x0000620000000a00 */
[----:B------:R-:W-:Y:S01]  /*1380*/  IMAD.U32 R5, RZ, RZ, UR5 ;  /* 0x00000005ff057e24 */ /* 0x000fe2000f8e00ff */
[----:B------:R-:W-:Y:S01]  /*1390*/  ULDC.64 UR4, c[0x4][0x70] ;  /* 0x01001c0000047ab9 */ /* 0x000fe20000000a00 */
[----:B------:R-:W-:Y:S02]  /*13a0*/  IMAD.U32 R10, RZ, RZ, UR6 ;  /* 0x00000006ff0a7e24 */ /* 0x000fe4000f8e00ff */
[----:B------:R-:W-:Y:S02]  /*13b0*/  IMAD.U32 R6, RZ, RZ, UR4 ;  /* 0x00000004ff067e24 */ /* 0x000fe4000f8e00ff */
[----:B------:R-:W-:-:S02]  /*13c0*/  IMAD.U32 R7, RZ, RZ, UR5 ;  /* 0x00000005ff077e24 */ /* 0x000fc4000f8e00ff */
[----:B------:R-:W-:Y:S02]  /*13d0*/  IMAD.U32 R11, RZ, RZ, UR7 ;  /* 0x00000007ff0b7e24 */ /* 0x000fe4000f8e00ff */
[----:B------:R-:W-:Y:S02]  /*13e0*/  IMAD.MOV.U32 R8, RZ, RZ, 0x1e1 ;  /* 0x000001e1ff087424 */ /* 0x000fe400078e00ff */
[----:B------:R-:W-:Y:S02]  /*13f0*/  IMAD.MOV.U32 R12, RZ, RZ, 0x1 ;  /* 0x00000001ff0c7424 */ /* 0x000fe400078e00ff */
[----:B0-----:R-:W-:-:S07]  /*1400*/  IMAD.MOV.U32 R13, RZ, RZ, RZ ;  /* 0x000000ffff0d7224 */ /* 0x001fce00078e00ff */
[----:B------:R-:W-:-:S07]  /*1410*/  LEPC R20, `(.L_x_17) ;  /* 0x000000001014794e */ /* 0x000fce0000000000 */
[----:B-12--5:R-:W-:Y:S05]  /*1420*/  CALL.ABS.NOINC R14 ;  /* 0x000000000e007343 */ /* 0x026fea0003c00000 */
.L_x_17:
[----:B------:R-:W-:-:S04]  /*1430*/  LOP3.LUT R0, R19, 0x1, RZ, 0xfc, !PT ;  /* 0x0000000113007812 */ /* 0x000fc800078efcff */
[----:B------:R-:W-:-:S13]  /*1440*/  ISETP.NE.AND P0, PT, R0, 0x3, PT ;  /* 0x000000030000780c */ /* 0x000fda0003f05270 */
[----:B------:R-:W-:Y:S05]  /*1450*/  @!P0 BRA `(.L_x_18) ;  /* 0x0000000000048947 */ /* 0x000fea0003800000 */
[----:B------:R-:W-:Y:S01]  /*1460*/  BPT.TRAP 0x1 ;  /* 0x000000040000795c */ /* 0x000fe20000300000 */
.L_x_18:
[----:B------:R-:W3:Y:S01]  /*1470*/  S2UR UR5, SR_CgaCtaId ;  /* 0x00000000000579c3 */ /* 0x000ee20000008800 */
[----:B------:R-:W-:Y:S01]  /*1480*/  UMOV UR4, 0x400 ;  /* 0x0000040000047882 */ /* 0x000fe20000000000 */
[----:B------:R-:W-:Y:S02]  /*1490*/  IMAD.U32 R0, RZ, RZ, UR38 ;  /* 0x00000026ff007e24 */ /* 0x000fe4000f8e00ff */
[----:B------:R-:W-:-:S03]  /*14a0*/  IMAD.U32 R3, RZ, RZ, UR39 ;  /* 0x00000027ff037e24 */ /* 0x000fc6000f8e00ff */
[----:B------:R-:W-:Y:S01]  /*14b0*/  SHF.L.U32 R0, R0, 0x1f, RZ ;  /* 0x0000001f00007819 */ /* 0x000fe200000006ff */
[----:B---3--:R-:W-:-:S06]  /*14c0*/  ULEA UR4, UR5, UR4, 0x18 ;  /* 0x0000000405047291 */ /* 0x008fcc000f8ec03f */
[----:B------:R-:W-:-:S04]  /*14d0*/  IMAD.U32 R6, RZ, RZ, UR4 ;  /* 0x00000004ff067e24 */ /* 0x000fc8000f8e00ff */
[----:B------:R-:W-:-:S04]  /*14e0*/  IMAD R3, R3, 0x8, R6 ;  /* 0x0000000803037824 */ /* 0x000fc800078e0206 */
[----:B------:R3:W4:Y:S01]  /*14f0*/  SYNCS.PHASECHK.TRANS64.TRYWAIT P1, [R3+URZ], R0 ;  /* 0x00000000030075a7 */ /* 0x000722000802017f */
[----:B------:R-:W-:Y:S05]  /*1500*/  @!P0 BRA `(.L_x_19) ;  /* 0x0000000000048947 */ /* 0x000fea0003800000 */
[----:B------:R-:W-:Y:S01]  /*1510*/  BPT.TRAP 0x1 ;  /* 0x000000040000795c */ /* 0x000fe20000300000 */
.L_x_19:
[----:B----4-:R-:W-:Y:S05]  /*1520*/  @P1 BRA `(.L_x_20) ;  /* 0x0000000000081947 */ /* 0x010fea0003800000 */
[----:B------:R-:W4:Y:S02]  /*1530*/  SYNCS.PHASECHK.TRANS64.TRYWAIT P1, [R3+URZ], R0 ;  /* 0x00000000030075a7 */ /* 0x000f24000802017f */
[----:B----4-:R-:W-:Y:S05]  /*1540*/  @!P1 BRA `(.L_x_21) ;  /* 0x0000008800e49947 */ /* 0x010fea0003800000 */
.L_x_20:
[----:B------:R-:W-:-:S04]  /*1550*/  UISETP.LT.AND UP0, UPT, UR40, 0x1, UPT ;  /* 0x000000012800788c */ /* 0x000fc8000bf01270 */
[----:B------:R-:W-:-:S06]  /*1560*/  USEL UR4, UR40, 0x1, UP0 ;  /* 0x0000000128047887 */ /* 0x000fcc0008000000 */
[----:B---34-:R-:W-:Y:S01]  /*1570*/  IMAD.U32 R0, RZ, RZ, UR4 ;  /* 0x00000004ff007e24 */ /* 0x018fe2000f8e00ff */
[----:B------:R-:W-:Y:S05]  /*1580*/  WARPSYNC.ALL ;  /* 0x0000000000007948 */ /* 0x000fea0003800000 */
[----:B------:R-:W-:-:S04]  /*1590*/  IADD3 R0, -R0, UR40, RZ ;  /* 0x0000002800007c10 */ /* 0x000fc8000fffe1ff */
[----:B------:R-:W-:Y:S02]  /*15a0*/  ISETP.GE.AND P1, PT, R0, 0x1, PT ;  /* 0x000000010000780c */ /* 0x000fe40003f26270 */
[----:B------:R-:W-:Y:S01]  /*15b0*/  R2UR UR4, R6 ;  /* 0x00000000060472ca */ /* 0x000fe200000e0000 */
[----:B------:R-:W-:Y:S01]  /*15c0*/  ULEA UR5, UR39, UR41, 0xa ;  /* 0x0000002927057291 */ /* 0x000fe2000f8e503f */
[----:B------:R-:W-:Y:S01]  /*15d0*/  WARPGROUP.ARRIVE ;  /* 0x00000000000079c5 */ /* 0x000fe20000000000 */
[----:B------:R-:W-:Y:S01]  /*15e0*/  UMOV UR9, 0x80000020 ;  /* 0x8000002000097882 */ /* 0x000fe20000000000 */
[----:B------:R-:W-:-:S04]  /*15f0*/  UMOV UR11, 0x80000020 ;  /* 0x80000020000b7882 */ /* 0x000fc80000000000 */
[----:B------:R-:W-:-:S05]  /*1600*/  UMOV UR8, UR5 ;  /* 0x0000000500087c82 */ /* 0x000fca0008000000 */
[----:B------:R-:W-:-:S04]  /*1610*/  UIADD3 UR4, UR4, 0x14100, URZ ;  /* 0x0001410004047890 */ /* 0x000fc8000fffe03f */
[----:B------:R-:W-:-:S04]  /*1620*/  USHF.R.U32.HI UR4, URZ, 0x4, UR4 ;  /* 0x000000043f047899 */ /* 0x000fc80008011604 */
[----:B------:R-:W-:-:S04]  /*1630*/  ULOP3.LUT UR4, UR4, 0x3fff, URZ, 0xc0, !UPT ;  /* 0x00003fff04047892 */ /* 0x000fc8000f8ec03f */
[----:B------:R-:W-:-:S04]  /*1640*/  ULOP3.LUT UR4, UR4, 0x10000, URZ, 0xfc, !UPT ;  /* 0x0001000004047892 */ /* 0x000fc8000f8efc3f */
[----:B------:R-:W-:-:S07]  /*1650*/  ULEA UR6, UR39, UR4, 0x9 ;  /* 0x0000000427067291 */ /* 0x000fce000f8e483f */
[----:B------:R-:W-:Y:S02]  /*1660*/  UMOV UR10, UR6 ;  /* 0x00000006000a7c82 */ /* 0x000fe40008000000 */
[----:B------:R-:W-:Y:S01]  /*1670*/  IGMMA.64x128x32.S8.S8 R88, gdesc[UR8], RZ, !UPT, gsb0 ;  /* 0x03600000085879f1 */ /* 0x000fe2000c0410ff */
[----:B------:R-:W-:Y:S01]  /*1680*/  UIADD3 UR8, UR5, 0x200, URZ ;  /* 0x0000020005087890 */ /* 0x000fe2000fffe03f */
[----:B------:R-:W-:Y:S01]  /*1690*/  UMOV UR9, 0x80000020 ;  /* 0x8000002000097882 */ /* 0x000fe20000000000 */
[----:B------:R-:W-:Y:S02]  /*16a0*/  WARPGROUP.DEPBAR.LE gsb0, 0x0 ;  /* 0x00008000000079c5 */ /* 0x000fe40000010000 */
[----:B------:R-:W-:-:S06]  /*16b0*/  WARPGROUP.ARRIVE ;  /* 0x00000000000079c5 */ /* 0x000fcc0000000000 */
[----:B------:R-:W-:Y:S01]  /*16c0*/  IGMMA.64x128x32.S8.S8 R24, gdesc[UR8], RZ, !UPT, gsb0 ;  /* 0x03600000081879f1 */ /* 0x000fe2000c0410ff */
[----:B------:R-:W-:Y:S02]  /*16d0*/  UIADD3 UR8, UR5, 0x2, URZ ;  /* 0x0000000205087890 */ /* 0x000fe4000fffe03f */
[----:B------:R-:W-:Y:S01]  /*16e0*/  UIADD3 UR10, UR6, 0x2, URZ ;  /* 0x00000002060a7890 */ /* 0x000fe2000fffe03f */
[----:B------:R-:W-:Y:S01]  /*16f0*/  UMOV UR9, 0x80000020 ;  /* 0x8000002000097882 */ /* 0x000fe20000000000 */
[----:B------:R-:W-:Y:S01]  /*1700*/  UMOV UR11, 0x80000020 ;  /* 0x80000020000b7882 */ /* 0x000fe20000000000 */
[----:B------:R-:W-:Y:S02]  /*1710*/  WARPGROUP.DEPBAR.LE gsb0, 0x0 ;  /* 0x00008000000079c5 */ /* 0x000fe40000010000 */
[----:B------:R-:W-:-:S06]  /*1720*/  WARPGROUP.ARRIVE ;  /* 0x00000000000079c5 */ /* 0x000fcc0000000000 */
[----:B------:R-:W-:Y:S01]  /*1730*/  IGMMA.64x128x32.S8.S8 R88, gdesc[UR8], R88, gsb0 ;  /* 0x03600000085879f1 */ /* 0x000fe20008041058 */
[----:B------:R-:W-:Y:S01]  /*1740*/  UIADD3 UR8, UR5, 0x202, URZ ;  /* 0x0000020205087890 */ /* 0x000fe2000fffe03f */
[----:B------:R-:W-:Y:S01]  /*1750*/  UMOV UR9, 0x80000020 ;  /* 0x8000002000097882 */ /* 0x000fe20000000000 */
[----:B------:R-:W-:Y:S02]  /*1760*/  WARPGROUP.DEPBAR.LE gsb0, 0x0 ;  /* 0x00008000000079c5 */ /* 0x000fe40000010000 */
[----:B------:R-:W-:-:S06]  /*1770*/  WARPGROUP.ARRIVE ;  /* 0x00000000000079c5 */ /* 0x000fcc0000000000 */
[----:B------:R-:W-:Y:S03]  /*1780*/  IGMMA.64x128x32.S8.S8 R24, gdesc[UR8], R24, gsb0 ;  /* 0x03600000081879f1 */ /* 0x000fe60008041018 */
[----:B------:R-:W-:Y:S02]  /*1790*/  WARPGROUP.DEPBAR.LE gsb0, 0x0 ;  /* 0x00008000000079c5 */ /* 0x000fe40000010000 */
[----:B------:R-:W-:Y:S05]  /*17a0*/  @!P1 BRA `(.L_x_22) ;  /* 0x0000000400149947 */ /* 0x000fea0003800000 */
[----:B------:R-:W-:Y:S02]  /*17b0*/  UIADD3 UR5, UR39, 0x1, URZ ;  /* 0x0000000127057890 */ /* 0x000fe4000fffe03f */
[----:B------:R-:W-:Y:S02]  /*17c0*/  IMAD.U32 R3, RZ, RZ, UR39 ;  /* 0x00000027ff037e24 */ /* 0x000fe4000f8e00ff */
[----:B------:R-:W-:-:S04]  /*17d0*/  UISETP.NE.AND UP0, UPT, UR5, 0x5, UPT ;  /* 0x000000050500788c */ /* 0x000fc8000bf05270 */
[----:B------:R-:W-:Y:S02]  /*17e0*/  USEL UR6, URZ, 0x1, UP0 ;  /* 0x000000013f067887 */ /* 0x000fe40008000000 */
[----:B------:R-:W-:Y:S02]  /*17f0*/  USEL UR5, UR5, URZ, UP0 ;  /* 0x0000003f05057287 */ /* 0x000fe40008000000 */
[----:B------:R-:W-:-:S06]  /*1800*/  ULOP3.LUT UR6, UR38, UR6, URZ, 0x3c, !UPT ;  /* 0x0000000626067292 */ /* 0x000fcc000f8e3c3f */
[----:B------:R-:W-:-:S07]  /*1810*/  IMAD.U32 R7, RZ, RZ, UR6 ;  /* 0x00000006ff077e24 */ /* 0x000fce000f8e00ff */
.L_x_29:
[----:B------:R-:W-:Y:S05]  /*1820*/  @!P0 BRA `(.L_x_23) ;  /* 0x0000000000048947 */ /* 0x000fea0003800000 */
[----:B------:R-:W-:Y:S01]  /*1830*/  BPT.TRAP 0x1 ;  /* 0x000000040000795c */ /* 0x000fe20000300000 */
.L_x_23:
[----:B------:R-:W3:Y:S01]  /*1840*/  S2UR UR7, SR_CgaCtaId ;  /* 0x00000000000779c3 */ /* 0x000ee20000008800 */
[----:B------:R-:W-:Y:S01]  /*1850*/  UMOV UR6, 0x400 ;  /* 0x0000040000067882 */ /* 0x000fe20000000000 */
[----:B01----:R-:W-:Y:S01]  /*1860*/  IMAD.U32 R5, RZ, RZ, UR5 ;  /* 0x00000005ff057e24 */ /* 0x003fe2000f8e00ff */
[----:B------:R-:W-:Y:S01]  /*1870*/  SHF.L.U32 R4, R7, 0x1f, RZ ;  /* 0x0000001f07047819 */ /* 0x000fe200000006ff */
[----:B---3--:R-:W-:-:S06]  /*1880*/  ULEA UR6, UR7, UR6, 0x18 ;  /* 0x0000000607067291 */ /* 0x008fcc000f8ec03f */
[----:B------:R-:W-:-:S04]  /*1890*/  IMAD.U32 R6, RZ, RZ, UR6 ;  /* 0x00000006ff067e24 */ /* 0x000fc8000f8e00ff */
[----:B------:R-:W-:-:S04]  /*18a0*/  IMAD R5, R5, 0x8, R6 ;  /* 0x0000000805057824 */ /* 0x000fc800078e0206 */
[----:B------:R0:W1:Y:S01]  /*18b0*/  SYNCS.PHASECHK.TRANS64.TRYWAIT P1, [R5+URZ], R4 ;  /* 0x00000004050075a7 */ /* 0x000062000802017f */
[----:B------:R-:W-:Y:S05]  /*18c0*/  @!P0 BRA `(.L_x_24) ;  /* 0x0000000000048947 */ /* 0x000fea0003800000 */
[----:B------:R-:W-:Y:S01]  /*18d0*/  BPT.TRAP 0x1 ;  /* 0x000000040000795c */ /* 0x000fe20000300000 */
.L_x_24:
[----:B-1----:R-:W-:Y:S05]  /*18e0*/  @P1 BRA `(.L_x_25) ;  /* 0x0000000000081947 */ /* 0x002fea0003800000 */
[----:B------:R-:W1:Y:S02]  /*18f0*/  SYNCS.PHASECHK.TRANS64.TRYWAIT P1, [R5+URZ], R4 ;  /* 0x00000004050075a7 */ /* 0x000e64000802017f */
[----:B-1----:R-:W-:Y:S05]  /*1900*/  @!P1 BRA `(.L_x_26) ;  /* 0x0000008800089947 */ /* 0x002fea0003800000 */
.L_x_25:
[----:B------:R-:W-:Y:S01]  /*1910*/  ULEA UR6, UR5, UR41, 0xa ;  /* 0x0000002905067291 */ /* 0x000fe2000f8e503f */
[----:B------:R-:W-:Y:S01]  /*1920*/  WARPGROUP.ARRIVE ;  /* 0x00000000000079c5 */ /* 0x000fe20000000000 */
[----:B------:R-:W-:Y:S01]  /*1930*/  ULEA UR7, UR5, UR4, 0x9 ;  /* 0x0000000405077291 */ /* 0x000fe2000f8e483f */
[----:B------:R-:W-:Y:S01]  /*1940*/  UMOV UR9, 0x80000020 ;  /* 0x8000002000097882 */ /* 0x000fe20000000000 */
[----:B------:R-:W-:-:S03]  /*1950*/  UMOV UR11, 0x80000020 ;  /* 0x80000020000b7882 */ /* 0x000fc60000000000 */
[----:B------:R-:W-:Y:S02]  /*1960*/  UMOV UR8, UR6 ;  /* 0x0000000600087c82 */ /* 0x000fe40008000000 */
[----:B------:R-:W-:Y:S02]  /*1970*/  UMOV UR10, UR7 ;  /* 0x00000007000a7c82 */ /* 0x000fe40008000000 */
[----:B------:R-:W-:Y:S01]  /*1980*/  IGMMA.64x128x32.S8.S8 R88, gdesc[UR8], R88, gsb0 ;  /* 0x03600000085879f1 */ /* 0x000fe20008041058 */
[----:B------:R-:W-:Y:S01]  /*1990*/  UIADD3 UR8, UR6, 0x200, URZ ;  /* 0x0000020006087890 */ /* 0x000fe2000fffe03f */
[----:B------:R-:W-:Y:S01]  /*19a0*/  UMOV UR9, 0x80000020 ;  /* 0x8000002000097882 */ /* 0x000fe20000000000 */
[----:B------:R-:W-:Y:S02]  /*19b0*/  WARPGROUP.DEPBAR.LE gsb0, 0x0 ;  /* 0x00008000000079c5 */ /* 0x000fe40000010000 */
[----:B------:R-:W-:-:S06]  /*19c0*/  WARPGROUP.ARRIVE ;  /* 0x00000000000079c5 */ /* 0x000fcc0000000000 */
[----:B------:R-:W-:Y:S01]  /*19d0*/  IGMMA.64x128x32.S8.S8 R24, gdesc[UR8], R24, gsb0 ;  /* 0x03600000081879f1 */ /* 0x000fe20008041018 */
        /* <DEDUP_REMOVED lines=14> */
[----:B------:R-:W-:Y:S01]  /*1ac0*/  BPT.TRAP 0x1 ;  /* 0x000000040000795c */ /* 0x000fe20000300000 */
.L_x_27:
[----:B------:R-:W-:-:S13]  /*1ad0*/  ISETP.NE.AND P1, PT, R23, RZ, PT ;  /* 0x000000ff1700720c */ /* 0x000fda0003f25270 */
[----:B01----:R-:W-:-:S04]  /*1ae0*/  @P1 IMAD R4, R3, 0x8, R6 ;  /* 0x0000000803041824 */ /* 0x003fc800078e0206 */
[----:B------:R-:W-:-:S05]  /*1af0*/  @P1 VIADD R5, R4, 0x28 ;  /* 0x0000002804051836 */ /* 0x000fca0000000000 */
[----:B------:R-:W-:-:S04]  /*1b00*/  @P1 PRMT R5, R152, 0x654, R5 ;  /* 0x0000065498051816 */ /* 0x000fc80000000005 */
[----:B------:R0:W-:Y:S01]  /*1b10*/  @P1 SYNCS.ARRIVE.TRANS64.RED.A1T0 RZ, [R5+URZ], RZ ;  /* 0x000000ff05ff19a7 */ /* 0x0001e2000810043f */
[----:B------:R-:W-:-:S13]  /*1b20*/  ISETP.GT.U32.AND P1, PT, R19, 0x1, PT ;  /* 0x000000011300780c */ /* 0x000fda0003f24070 */
[----:B0-----:R-:W-:Y:S05]  /*1b30*/  @P1 BRA `(.L_x_28) ;  /* 0x0000000000041947 */ /* 0x001fea0003800000 */
[----:B------:R-:W-:Y:S01]  /*1b40*/  BPT.TRAP 0x1 ;  /* 0x000000040000795c */ /* 0x000fe20000300000 */
.L_x_28:
[----:B------:R-:W-:Y:S01]  /*1b50*/  UIADD3 UR5, UR5, 0x1, URZ ;  /* 0x0000000105057890 */ /* 0x000fe2000fffe03f */
[C---:B------:R-:W-:Y:S01]  /*1b60*/  ISETP.GT.AND P2, PT, R0.reuse, 0x1, PT ;  /* 0x000000010000780c */ /* 0x040fe20003f44270 */
[----:B------:R-:W-:Y:S02]  /*1b70*/  VIADD R3, R3, 0x1 ;  /* 0x0000000103037836 */ /* 0x000fe40000000000 */
[----:B------:R-:W-:Y:S01]  /*1b80*/  UISETP.NE.AND UP0, UPT, UR5, 0x5, UPT ;  /* 0x000000050500788c */ /* 0x000fe2000bf05270 */
[----:B------:R-:W-:Y:S02]  /*1b90*/  VIADD R0, R0, 0xffffffff ;  /* 0xffffffff00007836 */ /* 0x000fe40000000000 */
[C---:B------:R-:W-:Y:S01]  /*1ba0*/  ISETP.NE.AND P1, PT, R3.reuse, 0x5, PT ;  /* 0x000000050300780c */ /* 0x040fe20003f25270 */
[----:B------:R-:W-:Y:S02]  /*1bb0*/  USEL UR6, URZ, 0x1, UP0 ;  /* 0x000000013f067887 */ /* 0x000fe40008000000 */
[----:B------:R-:W-:Y:S01]  /*1bc0*/  USEL UR5, UR5, URZ, UP0 ;  /* 0x0000003f05057287 */ /* 0x000fe20008000000 */
[----:B------:R-:W-:-:S03]  /*1bd0*/  SEL R3, R3, RZ, P1 ;  /* 0x000000ff03037207 */ /* 0x000fc60000800000 */
[----:B------:R-:W-:Y:S01]  /*1be0*/  LOP3.LUT R7, R7, UR6, RZ, 0x3c, !PT ;  /* 0x0000000607077c12 */ /* 0x000fe2000f8e3cff */
[----:B------:R-:W-:Y:S07]  /*1bf0*/  @P2 BRA `(.L_x_29) ;  /* 0xfffffffc00082947 */ /* 0x000fee000383ffff */
.L_x_22:
[----:B------:R-:W3:Y:S02]  /*1c00*/  LDC R0, c[0x0][0x28c] ;  /* 0x0000a300ff007b82 */ /* 0x000ee40000000800 */
[----:B---3--:R-:W-:-:S13]  /*1c10*/  ISETP.GE.AND P1, PT, R0, 0x1, PT ;  /* 0x000000010000780c */ /* 0x008fda0003f26270 */
[----:B------:R-:W-:Y:S05]  /*1c20*/  @!P1 BRA `(.L_x_30) ;  /* 0x0000000000509947 */ /* 0x000fea0003800000 */
[----:B------:R-:W-:Y:S05]  /*1c30*/  @!P0 BRA `(.L_x_31) ;  /* 0x0000000000048947 */ /* 0x000fea0003800000 */
[----:B------:R-:W-:Y:S01]  /*1c40*/  BPT.TRAP 0x1 ;  /* 0x000000040000795c */ /* 0x000fe20000300000 */
.L_x_31:
[----:B------:R-:W-:Y:S01]  /*1c50*/  ISETP.NE.AND P0, PT, R23, RZ, PT ;  /* 0x000000ff1700720c */ /* 0x000fe20003f05270 */
[----:B------:R-:W-:Y:S01]  /*1c60*/  BSSY B0, `(.L_x_32) ;  /* 0x000000e000007945 */ /* 0x000fe20003800000 */
[----:B------:R-:W-:-:S11]  /*1c70*/  ISETP.GT.U32.AND P1, PT, R19, 0x1, PT ;  /* 0x000000011300780c */ /* 0x000fd60003f24070 */
[----:B------:R-:W-:Y:S05]  /*1c80*/  @!P0 BRA `(.L_x_33) ;  /* 0x00000000002c8947 */ /* 0x000fea0003800000 */
[----:B------:R-:W-:-:S04]  /*1c90*/  UISETP.LT.AND UP0, UPT, UR40, 0x1, UPT ;  /* 0x000000012800788c */ /* 0x000fc8000bf01270 */
[----:B------:R-:W-:-:S04]  /*1ca0*/  USEL UR6, UR40, 0x1, UP0 ;  /* 0x0000000128067887 */ /* 0x000fc80008000000 */
[----:B------:R-:W-:-:S04]  /*1cb0*/  UIADD3 UR6, UR39, UR40, -UR6 ;  /* 0x0000002827067290 */ /* 0x000fc8000fffe806 */
[----:B------:R-:W-:-:S04]  /*1cc0*/  UIMAD.WIDE.U32 UR4, UR6, -0x33333333, URZ ;  /* 0xcccccccd060478a5 */ /* 0x000fc8000f8e003f */
[----:B------:R-:W-:-:S04]  /*1cd0*/  USHF.R.U32.HI UR4, URZ, 0x2, UR5 ;  /* 0x000000023f047899 */ /* 0x000fc80008011605 */
[----:B------:R-:W-:-:S06]  /*1ce0*/  UIMAD UR6, UR4, -0x5, UR6 ;  /* 0xfffffffb040678a4 */ /* 0x000fcc000f8e0206 */
[----:B------:R-:W-:-:S04]  /*1cf0*/  IMAD.U32 R3, RZ, RZ, UR6 ;  /* 0x00000006ff037e24 */ /* 0x000fc8000f8e00ff */
[----:B------:R-:W-:-:S04]  /*1d00*/  IMAD R0, R3, 0x8, R6 ;  /* 0x0000000803007824 */ /* 0x000fc800078e0206 */
[----:B------:R-:W-:-:S05]  /*1d10*/  VIADD R3, R0, 0x28 ;  /* 0x0000002800037836 */ /* 0x000fca0000000000 */
[----:B------:R-:W-:-:S04]  /*1d20*/  PRMT R3, R152, 0x654, R3 ;  /* 0x0000065498037816 */ /* 0x000fc80000000003 */
[----:B------:R3:W-:Y:S03]  /*1d30*/  SYNCS.ARRIVE.TRANS64.RED.A1T0 RZ, [R3+URZ], RZ ;  /* 0x000000ff03ff79a7 */ /* 0x0007e6000810043f */
.L_x_33:
[----:B------:R-:W-:Y:S05]  /*1d40*/  BSYNC B0 ;  /* 0x0000000000007941 */ /* 0x000fea0003800000 */
.L_x_32:
[----:B------:R-:W-:Y:S05]  /*1d50*/  @P1 BRA `(.L_x_30) ;  /* 0x0000000000041947 */ /* 0x000fea0003800000 */
[----:B------:R-:W-:Y:S01]  /*1d60*/  BPT.TRAP 0x1 ;  /* 0x000000040000795c */ /* 0x000fe20000300000 */
.L_x_30:
[----:B------:R-:W4:Y:S01]  /*1d70*/  LDC R6, c[0x0][0x288] ;  /* 0x0000a200ff067b82 */ /* 0x000f220000000800 */
[----:B------:R-:W-:Y:S01]  /*1d80*/  IMAD.SHL.U32 R9, R153, 0x80, RZ ;  /* 0x0000008099097824 */ /* 0x000fe200078e00ff */
[--C-:B------:R-:W-:Y:S01]  /*1d90*/  SHF.R.U32.HI R0, RZ, 0x2, R18.reuse ;  /* 0x00000002ff007819 */ /* 0x100fe20000011612 */
[----:B------:R-:W-:Y:S01]  /*1da0*/  UIADD3 UR39, UR40, UR39, URZ ;  /* 0x0000002728277290 */ /* 0x000fe2000fffe03f */
[----:B01----:R-:W-:Y:S01]  /*1db0*/  SHF.R.U32.HI R5, RZ, 0x7, R18 ;  /* 0x00000007ff057819 */ /* 0x003fe20000011612 */
[----:B------:R-:W-:Y:S01]  /*1dc0*/  IMAD.SHL.U32 R11, R154, 0x100, RZ ;  /* 0x000001009a0b7824 */ /* 0x000fe200078e00ff */
[----:B------:R-:W-:Y:S01]  /*1dd0*/  LOP3.LUT R4, R18, 0x60, RZ, 0xc0, !PT ;  /* 0x0000006012047812 */ /* 0x000fe200078ec0ff */
[----:B------:R-:W-:Y:S01]  /*1de0*/  UISETP.GT.U32.AND UP0, UPT, UR39, 0x4, UPT ;  /* 0x000000042700788c */ /* 0x000fe2000bf04070 */
[----:B---3--:R-:W-:Y:S01]  /*1df0*/  LOP3.LUT R3, R0, 0x7, RZ, 0xc0, !PT ;  /* 0x0000000700037812 */ /* 0x008fe200078ec0ff */
[----:B------:R-:W-:Y:S01]  /*1e00*/  IMAD.SHL.U32 R14, R18, 0x2, RZ ;  /* 0x00000002120e7824 */ /* 0x000fe200078e00ff */
[----:B------:R-:W-:Y:S01]  /*1e10*/  LOP3.LUT R0, R5, 0x1, RZ, 0xc0, !PT ;  /* 0x0000000105007812 */ /* 0x000fe200078ec0ff */
[----:B------:R-:W-:Y:S01]  /*1e20*/  ULDC UR7, c[0x0][0x284] ;  /* 0x0000a10000077ab9 */ /* 0x000fe20000000800 */
[----:B------:R-:W-:Y:S01]  /*1e30*/  SHF.R.U32.HI R8, RZ, 0x1, R4 ;  /* 0x00000001ff087819 */ /* 0x000fe20000011604 */
[----:B------:R-:W-:Y:S01]  /*1e40*/  UISETP.LT.U32.AND UP0, UPT, UR40, 0x5, UP0 ;  /* 0x000000052800788c */ /* 0x000fe20008701070 */
[----:B------:R-:W-:Y:S01]  /*1e50*/  SHF.R.S32.HI R162, RZ, 0x1f, R22 ;  /* 0x0000001fffa27819 */ /* 0x000fe20000011416 */
[----:B------:R-:W-:Y:S01]  /*1e60*/  UISETP.GE.U32.AND UP1, UPT, UR40, 0x5, UPT ;  /* 0x000000052800788c */ /* 0x000fe2000bf26070 */
[----:B------:R-:W-:Y:S01]  /*1e70*/  IMAD.SHL.U32 R10, R0, 0x40, RZ ;  /* 0x00000040000a7824 */ /* 0x000fe200078e00ff */
[----:B------:R-:W-:Y:S01]  /*1e80*/  IADD3 R5, RZ, -R8, -R3 ;  /* 0x80000008ff057210 */ /* 0x000fe20007ffe803 */
[----:B------:R-:W-:Y:S01]  /*1e90*/  ULDC.64 UR8, c[0x0][0x5d0] ;  /* 0x0001740000087ab9 */ /* 0x000fe20000000a00 */
[C---:B------:R-:W-:Y:S01]  /*1ea0*/  LOP3.LUT R14, R9.reuse, 0x6, R14, 0xf8, !PT ;  /* 0x00000006090e7812 */ /* 0x040fe200078ef80e */
[----:B------:R-:W-:Y:S01]  /*1eb0*/  UIMAD.WIDE.U32 UR4, UR39, -0x33333333, URZ ;  /* 0xcccccccd270478a5 */ /* 0x000fe2000f8e003f */
[----:B------:R-:W-:Y:S01]  /*1ec0*/  LOP3.LUT R4, R18, 0x3, RZ, 0xc0, !PT ;  /* 0x0000000312047812 */ /* 0x000fe200078ec0ff */
[----:B------:R-:W-:Y:S01]  /*1ed0*/  USEL UR6, URZ, 0x1, !UP0 ;  /* 0x000000013f067887 */ /* 0x000fe2000c000000 */
[----:B------:R-:W-:Y:S01]  /*1ee0*/  IMAD R7, R162, UR8, RZ ;  /* 0x00000008a2077c24 */ /* 0x000fe2000f8e02ff */
[----:B----4-:R-:W-:Y:S01]  /*1ef0*/  ISETP.GE.AND P0, PT, R9, R6, PT ;  /* 0x000000060900720c */ /* 0x010fe20003f06270 */
[----:B------:R-:W-:Y:S01]  /*1f00*/  IMAD R0, R0, -0x40, R5 ;  /* 0xffffffc000007824 */ /* 0x000fe200078e0205 */
[----:B------:R-:W-:Y:S01]  /*1f10*/  SHF.R.S32.HI R15, RZ, 0x1f, R14 ;  /* 0x0000001fff0f7819 */ /* 0x000fe2000001140e */
[----:B------:R-:W-:Y:S01]  /*1f20*/  USHF.R.U32.HI UR4, URZ, 0x2, UR5 ;  /* 0x000000023f047899 */ /* 0x000fe20008011605 */
[C---:B------:R-:W-:Y:S01]  /*1f30*/  ISETP.GE.OR P0, PT, R11.reuse, UR7, P0 ;  /* 0x000000070b007c0c */ /* 0x040fe20008706670 */
[----:B------:R-:W-:Y:S01]  /*1f40*/  ULOP3.LUT UR38, UR38, UR6, URZ, 0x3c, !UPT ;  /* 0x0000000626267292 */ /* 0x000fe2000f8e3c3f */
[----:B------:R-:W-:Y:S01]  /*1f50*/  LOP3.LUT R3, R10, 0x40, R3, 0xe2, !PT ;  /* 0x000000400a037812 */ /* 0x000fe200078ee203 */
[----:B------:R-:W-:Y:S01]  /*1f60*/  IMAD R10, R4, -0x2, R6 ;  /* 0xfffffffe040a7824 */ /* 0x000fe200078e0206 */
[----:B------:R-:W-:Y:S01]  /*1f70*/  UIMAD UR39, UR4, -0x5, UR39 ;  /* 0xfffffffb042778a4 */ /* 0x000fe2000f8e0227 */
[----:B------:R-:W-:Y:S01]  /*1f80*/  IMAD.WIDE R4, R154, 0x100, RZ ;  /* 0x000001009a047825 */ /* 0x000fe200078e02ff */
[----:B------:R-:W-:Y:S01]  /*1f90*/  @UP1 ULOP3.LUT UR38, UR38, 0x1, UR4, 0x78, !UPT ;  /* 0x0000000126261892 */ /* 0x000fe2000f8e7804 */
[----:B------:R-:W-:-:S02]  /*1fa0*/  IADD3 R0, -R11, UR7, R0 ;  /* 0x000000070b007c10 */ /* 0x000fc4000fffe100 */
[----:B------:R-:W-:Y:S01]  /*1fb0*/  IMAD R13, R22, UR9, R7 ;  /* 0x00000009160d7c24 */ /* 0x000fe2000f8e0207 */
[----:B------:R-:W-:Y:S01]  /*1fc0*/  LOP3.LUT R153, R4, R3, R8, 0xfe, !PT ;  /* 0x0000000304997212 */ /* 0x000fe200078efe08 */
[----:B------:R-:W-:-:S04]  /*1fd0*/  IMAD.WIDE.U32 R6, R22, UR8, R14 ;  /* 0x0000000816067c25 */ /* 0x000fc8000f8e000e */
[----:B------:R-:W-:Y:S02]  /*1fe0*/  IMAD.IADD R7, R7, 0x1, R13 ;  /* 0x0000000107077824 */ /* 0x000fe400078e020d */
[----:B------:R-:W-:Y:S02]  /*1ff0*/  IMAD.IADD R3, R10, 0x1, -R9 ;  /* 0x000000010a037824 */ /* 0x000fe400078e0a09 */
[----:B------:R-:W-:Y:S01]  /*2000*/  IMAD.MOV.U32 R154, RZ, RZ, -0x1 ;  /* 0xffffffffff9a7424 */ /* 0x000fe200078e00ff */
[----:B------:R-:W-:Y:S06]  /*2010*/  @P0 BRA `(.L_x_34) ;  /* 0x0000006000f40947 */ /* 0x000fec0003800000 */
[----:B------:R-:W0:Y:S01]  /*2020*/  LDC.64 R20, c[0x0][0x5c8] ;  /* 0x00017200ff147b82 */ /* 0x000e220000000a00 */
[----:B------:R-:W-:Y:S01]  /*2030*/  ULDC.64 UR4, c[0x0][0x5c0] ;  /* 0x0001700000047ab9 */ /* 0x000fe20000000a00 */
[----:B------:R-:W-:Y:S01]  /*2040*/  BSSY B0, `(.L_x_34) ;  /* 0x000063a000007945 */ /* 0x000fe20003800000 */
[-C--:B0-----:R-:W-:Y:S01]  /*2050*/  IMAD R8, R5, R20.reuse, RZ ;  /* 0x0000001405087224 */ /* 0x081fe200078e02ff */
[----:B------:R-:W-:Y:S01]  /*2060*/  SHF.L.U64.HI R13, R20, 0x3, R21 ;  /* 0x00000003140d7819 */ /* 0x000fe20000010215 */
[----:B------:R-:W-:-:S04]  /*2070*/  IMAD.WIDE.U32 R6, R153, R20, R6 ;  /* 0x0000001499067225 */ /* 0x000fc800078e0006 */
[----:B------:R-:W-:Y:S01]  /*2080*/  IMAD R9, R153, R21, R8 ;  /* 0x0000001599097224 */ /* 0x000fe200078e0208 */
[----:B------:R-:W-:Y:S01]  /*2090*/  IADD3 R160, P0, R6, UR4, RZ ;  /* 0x0000000406a07c10 */ /* 0x000fe2000ff1e0ff */
[C---:B------:R-:W-:Y:S02]  /*20a0*/  IMAD.SHL.U32 R11, R20.reuse, 0x8, RZ ;  /* 0x00000008140b7824 */ /* 0x040fe400078e00ff */
[----:B------:R-:W-:Y:S01]  /*20b0*/  IMAD.IADD R9, R7, 0x1, R9 ;  /* 0x0000000107097824 */ /* 0x000fe200078e0209 */
[-C--:B------:R-:W-:Y:S02]  /*20c0*/  LEA R6, P2, R20, R160.reuse, 0x7 ;  /* 0x000000a014067211 */ /* 0x080fe400078438ff */
[----:B------:R-:W-:Y:S02]  /*20d0*/  IADD3 R8, P1, R11, R160, RZ ;  /* 0x000000a00b087210 */ /* 0x000fe40007f3e0ff */
[----:B------:R-:W-:Y:S02]  /*20e0*/  IADD3.X R161, R9, UR5, RZ, P0, !PT ;  /* 0x0000000509a17c10 */ /* 0x000fe400087fe4ff */
[----:B-----5:R-:W-:-:S02]  /*20f0*/  ISETP.NE.AND P0, PT, R156, RZ, PT ;  /* 0x000000ff9c00720c */ /* 0x020fc40003f05270 */
[----:B------:R-:W-:Y:S01]  /*2100*/  LEA.HI.X R7, R20, R161, R21, 0x7, P2 ;  /* 0x000000a114077211 */ /* 0x000fe200010f3c15 */
[----:B------:R-:W-:Y:S01]  /*2110*/  IMAD.X R9, R13, 0x1, R161, P1 ;  /* 0x000000010d097824 */ /* 0x000fe200008e06a1 */
[----:B------:R-:W-:-:S05]  /*2120*/  IADD3 R10, P2, R11, R6, RZ ;  /* 0x000000060b0a7210 */ /* 0x000fca0007f5e0ff */
[----:B------:R-:W-:-:S04]  /*2130*/  IMAD.X R11, R13, 0x1, R7, P2 ;  /* 0x000000010d0b7824 */ /* 0x000fc800010e0607 */
[----:B------:R-:W-:Y:S05]  /*2140*/  @!P0 BRA `(.L_x_35) ;  /* 0x0000004800948947 */ /* 0x000fea0003800000 */
[----:B------:R-:W0:Y:S01]  /*2150*/  LDC.64 R158, c[0x0][0x5b0] ;  /* 0x00016c00ff9e7b82 */ /* 0x000e220000000a00 */
[----:B------:R-:W-:Y:S01]  /*2160*/  ULDC.64 UR4, c[0x0][0x5b8] ;  /* 0x00016e0000047ab9 */ /* 0x000fe20000000a00 */
[----:B------:R-:W-:Y:S01]  /*2170*/  ISETP.GE.AND P0, PT, R0, 0x1, PT ;  /* 0x000000010000780c */ /* 0x000fe20003f06270 */
[----:B------:R-:W-:Y:S01]  /*2180*/  IMAD R21, R162, UR4, RZ ;  /* 0x00000004a2157c24 */ /* 0x000fe2000f8e02ff */
[----:B------:R-:W-:Y:S01]  /*2190*/  BSSY B1, `(.L_x_36) ;  /* 0x0000010000017945 */ /* 0x000fe20003800000 */
[C---:B------:R-:W-:Y:S01]  /*21a0*/  IMAD.WIDE.U32 R14, R22.reuse, UR4, R14 ;  /* 0x00000004160e7c25 */ /* 0x040fe2000f8e000e */
[----:B------:R-:W-:Y:S02]  /*21b0*/  ISETP.LT.OR P3, PT, R3, 0x1, !P0 ;  /* 0x000000010300780c */ /* 0x000fe40004761670 */
[----:B------:R-:W1:Y:S01]  /*21c0*/  LDC.64 R12, c[0x0][0x5a8] ;  /* 0x00016a00ff0c7b82 */ /* 0x000e620000000a00 */
[----:B------:R-:W-:Y:S02]  /*21d0*/  IMAD R21, R22, UR5, R21 ;  /* 0x0000000516157c24 */ /* 0x000fe4000f8e0215 */
[----:B------:R-:W-:-:S02]  /*21e0*/  IMAD.MOV.U32 R20, RZ, RZ, R14 ;  /* 0x000000ffff147224 */ /* 0x000fc400078e000e */
[----:B------:R-:W-:Y:S02]  /*21f0*/  IMAD.IADD R21, R15, 0x1, R21 ;  /* 0x000000010f157824 */ /* 0x000fe400078e0215 */
[-C--:B0-----:R-:W-:Y:S01]  /*2200*/  IMAD R22, R5, R158.reuse, RZ ;  /* 0x0000009e05167224 */ /* 0x081fe200078e02ff */
[----:B------:R-:W-:Y:S01]  /*2210*/  SHF.L.U64.HI R165, R158, 0x3, R159 ;  /* 0x000000039ea57819 */ /* 0x000fe2000001029f */
[----:B------:R-:W-:-:S04]  /*2220*/  IMAD.WIDE.U32 R162, R153, R158, R20 ;  /* 0x0000009e99a27225 */ /* 0x000fc800078e0014 */
[----:B------:R-:W-:Y:S01]  /*2230*/  IMAD R171, R153, R159, R22 ;  /* 0x0000009f99ab7224 */ /* 0x000fe200078e0216 */
[----:B-1----:R-:W-:Y:S01]  /*2240*/  IADD3 R162, P1, R162, R12, RZ ;  /* 0x0000000ca2a27210 */ /* 0x002fe20007f3e0ff */
[----:B------:R-:W-:-:S03]  /*2250*/  IMAD.SHL.U32 R164, R158, 0x8, RZ ;  /* 0x000000089ea47824 */ /* 0x000fc600078e00ff */
[----:B------:R-:W-:Y:S01]  /*2260*/  IADD3.X R163, R13, R163, R171, P1, !PT ;  /* 0x000000a30da37210 */ /* 0x000fe20000ffe4ab */
[----:B------:R-:W-:Y:S08]  /*2270*/  @P3 BRA `(.L_x_37) ;  /* 0x0000000000043947 */ /* 0x000ff00003800000 */
[----:B--2---:R0:W5:Y:S02]  /*2280*/  LDG.E.U8 R157, desc[UR36][R162.64] ;  /* 0x00000024a29d7981 */ /* 0x004164000c1e1100 */
.L_x_37:
[----:B------:R-:W-:Y:S05]  /*2290*/  BSYNC B1 ;  /* 0x0000000000017941 */ /* 0x000fea0003800000 */
.L_x_36:
[----:B-----5:R-:W-:Y:S01]  /*22a0*/  LOP3.LUT R22, R157, 0xffff, RZ, 0xc0, !PT ;  /* 0x0000ffff9d167812 */ /* 0x020fe200078ec0ff */
[----:B------:R-:W-:Y:S01]  /*22b0*/  IMAD.WIDE.U32 R166, R153, R158, R164 ;  /* 0x0000009e99a67225 */ /* 0x000fe200078e00a4 */
[----:B------:R-:W-:Y:S01]  /*22c0*/  ISETP.LT.OR P4, PT, R3, 0x2, !P0 ;  /* 0x000000020300780c */ /* 0x000fe20004781670 */
[----:B------:R-:W-:Y:S01]  /*22d0*/  BSSY B1, `(.L_x_38) ;  /* 0x000000e000017945 */ /* 0x000fe20003800000 */
[----:B------:R-:W-:Y:S01]  /*22e0*/  PRMT R169, R22, 0x8880, RZ ;  /* 0x0000888016a97816 */ /* 0x000fe200000000ff */
[----:B------:R-:W-:Y:S01]  /*22f0*/  IMAD.IADD R167, R171, 0x1, R167 ;  /* 0x00000001aba77824 */ /* 0x000fe200078e02a7 */
[----:B------:R-:W-:Y:S02]  /*2300*/  IADD3 R166, P2, P5, R14, R12, R166 ;  /* 0x0000000c0ea67210 */ /* 0x000fe40007d5e0a6 */
[----:B------:R-:W-:Y:S01]  /*2310*/  ISETP.GE.AND P1, PT, R0, 0x9, PT ;  /* 0x000000090000780c */ /* 0x000fe20003f26270 */
[----:B------:R-:W-:Y:S01]  /*2320*/  IMAD R22, R169, R156, RZ ;  /* 0x0000009ca9167224 */ /* 0x000fe200078e02ff */
[----:B------:R-:W-:-:S02]  /*2330*/  IADD3.X R167, R21, R13, R167, P2, P5 ;  /* 0x0000000d15a77210 */ /* 0x000fc400017ea4a7 */
[----:B------:R-:W-:Y:S01]  /*2340*/  ISETP.LT.OR P2, PT, R3, 0x1, !P1 ;  /* 0x000000010300780c */ /* 0x000fe20004f41670 */
[----:B------:R-:W-:-:S05]  /*2350*/  @!P3 IMAD R169, R88, R155, R22 ;  /* 0x0000009b58a9b224 */ /* 0x000fca00078e0216 */
[----:B------:R1:W-:Y:S01]  /*2360*/  @!P3 STG.E.U8 desc[UR36][R160.64], R169 ;  /* 0x000000a9a000b986 */ /* 0x0003e2000c101124 */
[----:B------:R-:W-:Y:S06]  /*2370*/  @P4 BRA `(.L_x_39) ;  /* 0x00000000000c4947 */ /* 0x000fec0003800000 */
[----:B--2---:R-:W1:Y:S02]  /*2380*/  LDG.E.U8 R157, desc[UR36][R162.64+0x1] ;  /* 0x00000124a29d7981 */ /* 0x004e64000c1e1100 */
[----:B-1----:R-:W-:-:S05]  /*2390*/  PRMT R169, R157, 0x8880, RZ ;  /* 0x000088809da97816 */ /* 0x002fca00000000ff */
[----:B------:R-:W-:-:S07]  /*23a0*/  IMAD R22, R169, R156, RZ ;  /* 0x0000009ca9167224 */ /* 0x000fce00078e02ff */
.L_x_39:
[----:B------:R-:W-:Y:S05]  /*23b0*/  BSYNC B1 ;  /* 0x0000000000017941 */ /* 0x000fea0003800000 */
.L_x_38:
[----:B------:R-:W-:Y:S01]  /*23c0*/  @!P4 IMAD R89, R89, R155, R22 ;  /* 0x0000009b5959c224 */ /* 0x000fe200078e0216 */
[----:B------:R-:W-:Y:S04]  /*23d0*/  BSSY B1, `(.L_x_40) ;  /* 0x0000006000017945 */ /* 0x000fe80003800000 */
[----:B------:R3:W-:Y:S01]  /*23e0*/  @!P4 STG.E.U8 desc[UR36][R160.64+0x1], R89 ;  /* 0x00000159a000c986 */ /* 0x0007e2000c101124 */
[----:B------:R-:W-:Y:S05]  /*23f0*/  @P2 BRA `(.L_x_41) ;  /* 0x00000000000c2947 */ /* 0x000fea0003800000 */
[----:B--2---:R-:W3:Y:S02]  /*2400*/  LDG.E.U8 R157, desc[UR36][R166.64] ;  /* 0x00000024a69d7981 */ /* 0x004ee4000c1e1100 */
[----:B---3--:R-:W-:-:S05]  /*2410*/  PRMT R89, R157, 0x8880, RZ ;  /* 0x000088809d597816 */ /* 0x008fca00000000ff */
[----:B------:R-:W-:-:S07]  /*2420*/  IMAD R22, R89, R156, RZ ;  /* 0x0000009c59167224 */ /* 0x000fce00078e02ff */
.L_x_41:
[----:B------:R-:W-:Y:S05]  /*2430*/  BSYNC B1 ;  /* 0x0000000000017941 */ /* 0x000fea0003800000 */
.L_x_40:
[C---:B------:R-:W-:Y:S01]  /*2440*/  ISETP.LT.OR P4, PT, R3.reuse, 0x2, !P1 ;  /* 0x000000020300780c */ /* 0x040fe20004f81670 */
[----:B---3--:R-:W-:Y:S01]  /*2450*/  @!P2 IMAD R89, R90, R155, R22 ;  /* 0x0000009b5a59a224 */ /* 0x008fe200078e0216 */
[----:B------:R-:W-:Y:S01]  /*2460*/  BSSY B1, `(.L_x_42) ;  /* 0x0000009000017945 */ /* 0x000fe20003800000 */
[C---:B------:R-:W-:Y:S02]  /*2470*/  ISETP.LT.OR P3, PT, R3.reuse, 0x9, !P0 ;  /* 0x000000090300780c */ /* 0x040fe40004761670 */
[C---:B------:R-:W-:Y:S01]  /*2480*/  ISETP.LT.OR P5, PT, R3.reuse, 0xa, !P0 ;  /* 0x0000000a0300780c */ /* 0x040fe200047a1670 */
[----:B------:R3:W-:Y:S01]  /*2490*/  @!P2 STG.E.U8 desc[UR36][R8.64], R89 ;  /* 0x000000590800a986 */ /* 0x0007e2000c101124 */
[----:B------:R-:W-:-:S06]  /*24a0*/  ISETP.LT.OR P2, PT, R3, 0x9, !P1 ;  /* 0x000000090300780c */ /* 0x000fcc0004f41670 */
[----:B------:R-:W-:Y:S07]  /*24b0*/  @P4 BRA `(.L_x_43) ;  /* 0x00000000000c4947 */ /* 0x000fee0003800000 */
[----:B--2---:R-:W3:Y:S02]  /*24c0*/  LDG.E.U8 R157, desc[UR36][R166.64+0x1] ;  /* 0x00000124a69d7981 */ /* 0x004ee4000c1e1100 */
[----:B---3--:R-:W-:-:S05]  /*24d0*/  PRMT R89, R157, 0x8880, RZ ;  /* 0x000088809d597816 */ /* 0x008fca00000000ff */
[----:B------:R-:W-:-:S07]  /*24e0*/  IMAD R22, R89, R156, RZ ;  /* 0x0000009c59167224 */ /* 0x000fce00078e02ff */
.L_x_43:
[----:B------:R-:W-:Y:S05]  /*24f0*/  BSYNC B1 ;  /* 0x0000000000017941 */ /* 0x000fea0003800000 */
.L_x_42:
[----:B------:R-:W-:Y:S01]  /*2500*/  @!P4 IMAD R91, R91, R155, R22 ;  /* 0x0000009b5b5bc224 */ /* 0x000fe200078e0216 */
[----:B------:R-:W-:Y:S04]  /*2510*/  BSSY B1, `(.L_x_44) ;  /* 0x0000006000017945 */ /* 0x000fe80003800000 */
[----:B------:R4:W-:Y:S01]  /*2520*/  @!P4 STG.E.U8 desc[UR36][R8.64+0x1], R91 ;  /* 0x0000015b0800c986 */ /* 0x0009e2000c101124 */
[----:B------:R-:W-:Y:S05]  /*2530*/  @P3 BRA `(.L_x_45) ;  /* 0x00000000000c3947 */ /* 0x000fea0003800000 */
[----:B--2---:R-:W3:Y:S02]  /*2540*/  LDG.E.U8 R157, desc[UR36][R162.64+0x8] ;  /* 0x00000824a29d7981 */ /* 0x004ee4000c1e1100 */
[----:B---3--:R-:W-:-:S05]  /*2550*/  PRMT R89, R157, 0x8880, RZ ;  /* 0x000088809d597816 */ /* 0x008fca00000000ff */
[----:B------:R-:W-:-:S07]  /*2560*/  IMAD R22, R89, R156, RZ ;  /* 0x0000009c59167224 */ /* 0x000fce00078e02ff */
.L_x_45:
[----:B------:R-:W-:Y:S05]  /*2570*/  BSYNC B1 ;  /* 0x0000000000017941 */ /* 0x000fea0003800000 */
.L_x_44:
[----:B---3--:R-:W-:Y:S01]  /*2580*/  @!P3 IMAD R89, R92, R155, R22 ;  /* 0x0000009b5c59b224 */ /* 0x008fe200078e0216 */
[----:B------:R-:W-:Y:S04]  /*2590*/  BSSY B1, `(.L_x_46) ;  /* 0x0000006000017945 */ /* 0x000fe80003800000 */
[----:B------:R3:W-:Y:S01]  /*25a0*/  @!P3 STG.E.U8 desc[UR36][R160.64+0x8], R89 ;  /* 0x00000859a000b986 */ /* 0x0007e2000c101124 */
[----:B------:R-:W-:Y:S05]  /*25b0*/  @P5 BRA `(.L_x_47) ;  /* 0x00000000000c5947 */ /* 0x000fea0003800000 */
[----:B--2---:R-:W3:Y:S02]  /*25c0*/  LDG.E.U8 R157, desc[UR36][R162.64+0x9] ;  /* 0x00000924a29d7981 */ /* 0x004ee4000c1e1100 */
[----:B---3--:R-:W-:-:S05]  /*25d0*/  PRMT R89, R157, 0x8880, RZ ;  /* 0x000088809d597816 */ /* 0x008fca00000000ff */
[----:B------:R-:W-:-:S07]  /*25e0*/  IMAD R22, R89, R156, RZ ;  /* 0x0000009c59167224 */ /* 0x000fce00078e02ff */
.L_x_47:
[----:B------:R-:W-:Y:S05]  /*25f0*/  BSYNC B1 ;  /* 0x0000000000017941 */ /* 0x000fea0003800000 */
.L_x_46:
[----:B------:R-:W-:Y:S01]  /*2600*/  @!P5 IMAD R93, R93, R155, R22 ;  /* 0x0000009b5d5dd224 */ /* 0x000fe200078e0216 */
[----:B------:R-:W-:Y:S04]  /*2610*/  BSSY B1, `(.L_x_48) ;  /* 0x0000006000017945 */ /* 0x000fe80003800000 */
[----:B------:R0:W-:Y:S01]  /*2620*/  @!P5 STG.E.U8 desc[UR36][R160.64+0x9], R93 ;  /* 0x0000095da000d986 */ /* 0x0001e2000c101124 */
[----:B------:R-:W-:Y:S05]  /*2630*/  @P2 BRA `(.L_x_49) ;  /* 0x00000000000c2947 */ /* 0x000fea0003800000 */
[----:B--2---:R-:W3:Y:S02]  /*2640*/  LDG.E.U8 R157, desc[UR36][R166.64+0x8] ;  /* 0x00000824a69d7981 */ /* 0x004ee4000c1e1100 */
[----:B---3--:R-:W-:-:S05]  /*2650*/  PRMT R89, R157, 0x8880, RZ ;  /* 0x000088809d597816 */ /* 0x008fca00000000ff */
[----:B------:R-:W-:-:S07]  /*2660*/  IMAD R22, R89, R156, RZ ;  /* 0x0000009c59167224 */ /* 0x000fce00078e02ff */
.L_x_49:
[----:B------:R-:W-:Y:S05]  /*2670*/  BSYNC B1 ;  /* 0x0000000000017941 */ /* 0x000fea0003800000 */
.L_x_48:
        /* <DEDUP_REMOVED lines=11> */
.L_x_51:
[----:B------:R-:W-:Y:S05]  /*2730*/  BSYNC B1 ;  /* 0x0000000000017941 */ /* 0x000fea0003800000 */
.L_x_50:
[----:B------:R-:W-:Y:S01]  /*2740*/  @!P4 IMAD R95, R95, R155, R22 ;  /* 0x0000009b5f5fc224 */ /* 0x000fe200078e0216 */
[----:B------:R-:W-:Y:S04]  /*2750*/  BSSY B1, `(.L_x_52) ;  /* 0x0000006000017945 */ /* 0x000fe80003800000 */
[----:B------:R0:W-:Y:S01]  /*2760*/  @!P4 STG.E.U8 desc[UR36][R8.64+0x9], R95 ;  /* 0x0000095f0800c986 */ /* 0x0001e2000c101124 */
[----:B------:R-:W-:Y:S05]  /*2770*/  @P3 BRA `(.L_x_53) ;  /* 0x00000000000c3947 */ /* 0x000fea0003800000 */
[----:B--2---:R-:W3:Y:S02]  /*2780*/  LDG.E.U8 R157, desc[UR36][R162.64+0x10] ;  /* 0x00001024a29d7981 */ /* 0x004ee4000c1e1100 */
[----:B---3--:R-:W-:-:S05]  /*2790*/  PRMT R89, R157, 0x8880, RZ ;  /* 0x000088809d597816 */ /* 0x008fca00000000ff */
[----:B------:R-:W-:-:S07]  /*27a0*/  IMAD R22, R89, R156, RZ ;  /* 0x0000009c59167224 */ /* 0x000fce00078e02ff */
.L_x_53:
[----:B------:R-:W-:Y:S05]  /*27b0*/  BSYNC B1 ;  /* 0x0000000000017941 */ /* 0x000fea0003800000 */
.L_x_52:
[----:B---3--:R-:W-:Y:S01]  /*27c0*/  @!P3 IMAD R89, R96, R155, R22 ;  /* 0x0000009b6059b224 */ /* 0x008fe200078e0216 */
[----:B------:R-:W-:Y:S04]  /*27d0*/  BSSY B1, `(.L_x_54) ;  /* 0x0000006000017945 */ /* 0x000fe80003800000 */
[----:B------:R3:W-:Y:S01]  /*27e0*/  @!P3 STG.E.U8 desc[UR36][R160.64+0x10], R89 ;  /* 0x00001059a000b986 */ /* 0x0007e2000c101124 */
[----:B------:R-:W-:Y:S05]  /*27f0*/  @P5 BRA `(.L_x_55) ;  /* 0x00000000000c5947 */ /* 0x000fea0003800000 */
[----:B--2---:R-:W3:Y:S02]  /*2800*/  LDG.E.U8 R157, desc[UR36][R162.64+0x11] ;  /* 0x00001124a29d7981 */ /* 0x004ee4000c1e1100 */
[----:B---3--:R-:W-:-:S05]  /*2810*/  PRMT R89, R157, 0x8880, RZ ;  /* 0x000088809d597816 */ /* 0x008fca00000000ff */
[----:B------:R-:W-:-:S07]  /*2820*/  IMAD R22, R89, R156, RZ ;  /* 0x0000009c59167224 */ /* 0x000fce00078e02ff */
.L_x_55:
[----:B------:R-:W-:Y:S05]  /*2830*/  BSYNC B1 ;  /* 0x0000000000017941 */ /* 0x000fea0003800000 */
.L_x_54:
[----:B------:R-:W-:Y:S01]  /*2840*/  @!P5 IMAD R97, R97, R155, R22 ;  /* 0x0000009b6161d224 */ /* 0x000fe200078e0216 */
[----:B------:R-:W-:Y:S04]  /*2850*/  BSSY B1, `(.L_x_56) ;  /* 0x0000006000017945 */ /* 0x000fe80003800000 */
[----:B------:R0:W-:Y:S01]  /*2860*/  @!P5 STG.E.U8 desc[UR36][R160.64+0x11], R97 ;  /* 0x00001161a000d986 */ /* 0x0001e2000c101124 */
[----:B------:R-:W-:Y:S05]  /*2870*/  @P2 BRA `(.L_x_57) ;  /* 0x00000000000c2947 */ /* 0x000fea0003800000 */
[----:B--2---:R-:W3:Y:S02]  /*2880*/  LDG.E.U8 R157, desc[UR36][R166.64+0x10] ;  /* 0x00001024a69d7981 */ /* 0x004ee4000c1e1100 */
[----:B---3--:R-:W-:-:S05]  /*2890*/  PRMT R89, R157, 0x8880, RZ ;  /* 0x000088809d597816 */ /* 0x008fca00000000ff */
[----:B------:R-:W-:-:S07]  /*28a0*/  IMAD R22, R89, R156, RZ ;  /* 0x0000009c59167224 */ /* 0x000fce00078e02ff */
.L_x_57:
[----:B------:R-:W-:Y:S05]  /*28b0*/  BSYNC B1 ;  /* 0x0000000000017941 */ /* 0x000fea0003800000 */
.L_x_56:
        /* <DEDUP_REMOVED lines=11> */
.L_x_59:
[----:B------:R-:W-:Y:S05]  /*2970*/  BSYNC B1 ;  /* 0x0000000000017941 */ /* 0x000fea0003800000 */
.L_x_58:
[----:B------:R-:W-:Y:S01]  /*2980*/  @!P4 IMAD R99, R99, R155, R22 ;  /* 0x0000009b6363c224 */ /* 0x000fe200078e0216 */
[----:B------:R-:W-:Y:S04]  /*2990*/  BSSY B1, `(.L_x_60) ;  /* 0x0000006000017945 */ /* 0x000fe80003800000 */
[----:B------:R0:W-:Y:S01]  /*29a0*/  @!P4 STG.E.U8 desc[UR36][R8.64+0x11], R99 ;  /* 0x000011630800c986 */ /* 0x0001e2000c101124 */
[----:B------:R-:W-:Y:S05]  /*29b0*/  @P3 BRA `(.L_x_61) ;  /* 0x00000000000c3947 */ /* 0x000fea0003800000 */
[----:B--2---:R-:W3:Y:S02]  /*29c0*/  LDG.E.U8 R157, desc[UR36][R162.64+0x18] ;  /* 0x00001824a29d7981 */ /* 0x004ee4000c1e1100 */
[----:B---3--:R-:W-:-:S05]  /*29d0*/  PRMT R89, R157, 0x8880, RZ ;  /* 0x000088809d597816 */ /* 0x008fca00000000ff */
[----:B------:R-:W-:-:S07]  /*29e0*/  IMAD R22, R89, R156, RZ ;  /* 0x0000009c59167224 */ /* 0x000fce00078e02ff */
.L_x_61:
[----:B------:R-:W-:Y:S05]  /*29f0*/  BSYNC B1 ;  /* 0x0000000000017941 */ /* 0x000fea0003800000 */
.L_x_60:
[----:B---3--:R-:W-:Y:S01]  /*2a00*/  @!P3 IMAD R89, R100, R155, R22 ;  /* 0x0000009b6459b224 */ /* 0x008fe200078e0216 */
[----:B------:R-:W-:Y:S04]  /*2a10*/  BSSY B1, `(.L_x_62) ;  /* 0x0000006000017945 */ /* 0x000fe80003800000 */
[----:B------:R3:W-:Y:S01]  /*2a20*/  @!P3 STG.E.U8 desc[UR36][R160.64+0x18], R89 ;  /* 0x00001859a000b986 */ /* 0x0007e2000c101124 */
[----:B------:R-:W-:Y:S05]  /*2a30*/  @P5 BRA `(.L_x_63) ;  /* 0x00000000000c5947 */ /* 0x000fea0003800000 */
[----:B--2---:R-:W3:Y:S02]  /*2a40*/  LDG.E.U8 R157, desc[UR36][R162.64+0x19] ;  /* 0x00001924a29d7981 */ /* 0x004ee4000c1e1100 */
[----:B---3--:R-:W-:-:S05]  /*2a50*/  PRMT R89, R157, 0x8880, RZ ;  /* 0x000088809d597816 */ /* 0x008fca00000000ff */
[----:B------:R-:W-:-:S07]  /*2a60*/  IMAD R22, R89, R156, RZ ;  /* 0x0000009c59167224 */ /* 0x000fce00078e02ff */
.L_x_63:
[----:B------:R-:W-:Y:S05]  /*2a70*/  BSYNC B1 ;  /* 0x0000000000017941 */ /* 0x000fea0003800000 */
.L_x_62:
[----:B------:R-:W-:Y:S01]  /*2a80*/  @!P5 IMAD R101, R101, R155, R22 ;  /* 0x0000009b6565d224 */ /* 0x000fe200078e0216 */
[----:B------:R-:W-:Y:S04]  /*2a90*/  BSSY B1, `(.L_x_64) ;  /* 0x0000006000017945 */ /* 0x000fe80003800000 */
[----:B------:R0:W-:Y:S01]  /*2aa0*/  @!P5 STG.E.U8 desc[UR36][R160.64+0x19], R101 ;  /* 0x00001965a000d986 */ /* 0x0001e2000c101124 */
[----:B------:R-:W-:Y:S05]  /*2ab0*/  @P2 BRA `(.L_x_65) ;  /* 0x00000000000c2947 */ /* 0x000fea0003800000 */
[----:B--2---:R-:W3:Y:S02]  /*2ac0*/  LDG.E.U8 R157, desc[UR36][R166.64+0x18] ;  /* 0x00001824a69d7981 */ /* 0x004ee4000c1e1100 */
[----:B---3--:R-:W-:-:S05]  /*2ad0*/  PRMT R89, R157, 0x8880, RZ ;  /* 0x000088809d597816 */ /* 0x008fca00000000ff */
[----:B------:R-:W-:-:S07]  /*2ae0*/  IMAD R22, R89, R156, RZ ;  /* 0x0000009c59167224 */ /* 0x000fce00078e02ff */
.L_x_65:
[----:B------:R-:W-:Y:S05]  /*2af0*/  BSYNC B1 ;  /* 0x0000000000017941 */ /* 0x000fea0003800000 */
.L_x_64:
        /* <DEDUP_REMOVED lines=11> */
.L_x_67:
[----:B------:R-:W-:Y:S05]  /*2bb0*/  BSYNC B1 ;  /* 0x0000000000017941 */ /* 0x000fea0003800000 */
.L_x_66:
[----:B------:R-:W-:Y:S01]  /*2bc0*/  @!P4 IMAD R103, R103, R155, R22 ;  /* 0x0000009b6767c224 */ /* 0x000fe200078e0216 */
[----:B------:R-:W-:Y:S04]  /*2bd0*/  BSSY B1, `(.L_x_68) ;  /* 0x0000006000017945 */ /* 0x000fe80003800000 */
[----:B------:R0:W-:Y:S01]  /*2be0*/  @!P4 STG.E.U8 desc[UR36][R8.64+0x19], R103 ;  /* 0x000019670800c986 */ /* 0x0001e2000c101124 */
[----:B------:R-:W-:Y:S05]  /*2bf0*/  @P3 BRA `(.L_x_69) ;  /* 0x00000000000c3947 */ /* 0x000fea0003800000 */
[----:B--2---:R-:W3:Y:S02]  /*2c00*/  LDG.E.U8 R157, desc[UR36][R162.64+0x20] ;  /* 0x00002024a29d7981 */ /* 0x004ee4000c1e1100 */
[----:B---3--:R-:W-:-:S05]  /*2c10*/  PRMT R89, R157, 0x8880, RZ ;  /* 0x000088809d597816 */ /* 0x008fca00000000ff */
[----:B------:R-:W-:-:S07]  /*2c20*/  IMAD R22, R89, R156, RZ ;  /* 0x0000009c59167224 */ /* 0x000fce00078e02ff */
.L_x_69:
[----:B------:R-:W-:Y:S05]  /*2c30*/  BSYNC B1 ;  /* 0x0000000000017941 */ /* 0x000fea0003800000 */
.L_x_68:
[----:B---3--:R-:W-:Y:S01]  /*2c40*/  @!P3 IMAD R89, R104, R155, R22 ;  /* 0x0000009b6859b224 */ /* 0x008fe200078e0216 */
[----:B------:R-:W-:Y:S04]  /*2c50*/  BSSY B1, `(.L_x_70) ;  /* 0x0000006000017945 */ /* 0x000fe80003800000 */
[----:B------:R3:W-:Y:S01]  /*2c60*/  @!P3 STG.E.U8 desc[UR36][R160.64+0x20], R89 ;  /* 0x00002059a000b986 */ /* 0x0007e2000c101124 */
[----:B------:R-:W-:Y:S05]  /*2c70*/  @P5 BRA `(.L_x_71) ;  /* 0x00000000000c5947 */ /* 0x000fea0003800000 */
[----:B--2---:R-:W3:Y:S02]  /*2c80*/  LDG.E.U8 R157, desc[UR36][R162.64+0x21] ;  /* 0x00002124a29d7981 */ /* 0x004ee4000c1e1100 */
[----:B---3--:R-:W-:-:S05]  /*2c90*/  PRMT R89, R157, 0x8880, RZ ;  /* 0x000088809d597816 */ /* 0x008fca00000000ff */
[----:B------:R-:W-:-:S07]  /*2ca0*/  IMAD R22, R89, R156, RZ ;  /* 0x0000009c59167224 */ /* 0x000fce00078e02ff */
.L_x_71:
[----:B------:R-:W-:Y:S05]  /*2cb0*/  BSYNC B1 ;  /* 0x0000000000017941 */ /* 0x000fea0003800000 */
.L_x_70:
[----:B------:R-:W-:Y:S01]  /*2cc0*/  @!P5 IMAD R105, R105, R155, R22 ;  /* 0x0000009b6969d224 */ /* 0x000fe200078e0216 */
[----:B------:R-:W-:Y:S04]  /*2cd0*/  BSSY B1, `(.L_x_72) ;  /* 0x0000006000017945 */ /* 0x000fe80003800000 */
[----:B------:R0:W-:Y:S01]  /*2ce0*/  @!P5 STG.E.U8 desc[UR36][R160.64+0x21], R105 ;  /* 0x00002169a000d986 */ /* 0x0001e2000c101124 */
[----:B------:R-:W-:Y:S05]  /*2cf0*/  @P2 BRA `(.L_x_73) ;  /* 0x00000000000c2947 */ /* 0x000fea0003800000 */
[----:B--2---:R-:W3:Y:S02]  /*2d00*/  LDG.E.U8 R157, desc[UR36][R166.64+0x20] ;  /* 0x00002024a69d7981 */ /* 0x004ee4000c1e1100 */
[----:B---3--:R-:W-:-:S05]  /*2d10*/  PRMT R89, R157, 0x8880, RZ ;  /* 0x000088809d597816 */ /* 0x008fca00000000ff */
[----:B------:R-:W-:-:S07]  /*2d20*/  IMAD R22, R89, R156, RZ ;  /* 0x0000009c59167224 */ /* 0x000fce00078e02ff */
.L_x_73:
[----:B------:R-:W-:Y:S05]  /*2d30*/  BSYNC B1 ;  /* 0x0000000000017941 */ /* 0x000fea0003800000 */
.L_x_72:
        /* <DEDUP_REMOVED lines=11> */
.L_x_75:
[----:B------:R-:W-:Y:S05]  /*2df0*/  BSYNC B1 ;  /* 0x0000000000017941 */ /* 0x000fea0003800000 */
.L_x_74:
[----:B------:R-:W-:Y:S01]  /*2e00*/  @!P4 IMAD R107, R107, R155, R22 ;  /* 0x0000009b6b6bc224 */ /* 0x000fe200078e0216 */
[----:B------:R-:W-:Y:S04]  /*2e10*/  BSSY B1, `(.L_x_76) ;  /* 0x0000006000017945 */ /* 0x000fe80003800000 */
[----:B------:R0:W-:Y:S01]  /*2e20*/  @!P4 STG.E.U8 desc[UR36][R8.64+0x21], R107 ;  /* 0x0000216b0800c986 */ /* 0x0001e2000c101124 */
[----:B------:R-:W-:Y:S05]  /*2e30*/  @P3 BRA `(.L_x_77) ;  /* 0x00000000000c3947 */ /* 0x000fea0003800000 */
[----:B--2---:R-:W3:Y:S02]  /*2e40*/  LDG.E.U8 R157, desc[UR36][R162.64+0x28] ;  /* 0x00002824a29d7981 */ /* 0x004ee4000c1e1100 */
[----:B---3--:R-:W-:-:S05]  /*2e50*/  PRMT R89, R157, 0x8880, RZ ;  /* 0x000088809d597816 */ /* 0x008fca00000000ff */
[----:B------:R-:W-:-:S07]  /*2e60*/  IMAD R22, R89, R156, RZ ;  /* 0x0000009c59167224 */ /* 0x000fce00078e02ff */
.L_x_77:
[----:B------:R-:W-:Y:S05]  /*2e70*/  BSYNC B1 ;  /* 0x0000000000017941 */ /* 0x000fea0003800000 */
.L_x_76:
[----:B---3--:R-:W-:Y:S01]  /*2e80*/  @!P3 IMAD R89, R108, R155, R22 ;  /* 0x0000009b6c59b224 */ /* 0x008fe200078e0216 */
[----:B------:R-:W-:Y:S04]  /*2e90*/  BSSY B1, `(.L_x_78) ;  /* 0x0000006000017945 */ /* 0x000fe80003800000 */
[----:B------:R3:W-:Y:S01]  /*2ea0*/  @!P3 STG.E.U8 desc[UR36][R160.64+0x28], R89 ;  /* 0x00002859a000b986 */ /* 0x0007e2000c101124 */
[----:B------:R-:W-:Y:S05]  /*2eb0*/  @P5 BRA `(.L_x_79) ;  /* 0x00000000000c5947 */ /* 0x000fea0003800000 */
[----:B--2---:R-:W3:Y:S02]  /*2ec0*/  LDG.E.U8 R157, desc[UR36][R162.64+0x29] ;  /* 0x00002924a29d7981 */ /* 0x004ee4000c1e1100 */
[----:B---3--:R-:W-:-:S05]  /*2ed0*/  PRMT R89, R157, 0x8880, RZ ;  /* 0x000088809d597816 */ /* 0x008fca00000000ff */
[----:B------:R-:W-:-:S07]  /*2ee0*/  IMAD R22, R89, R156, RZ ;  /* 0x0000009c59167224 */ /* 0x000fce00078e02ff */
.L_x_79:
[----:B------:R-:W-:Y:S05]  /*2ef0*/  BSYNC B1 ;  /* 0x0000000000017941 */ /* 0x000fea0003800000 */
.L_x_78:
[----:B------:R-:W-:Y:S01]  /*2f00*/  @!P5 IMAD R109, R109, R155, R22 ;  /* 0x0000009b6d6dd224 */ /* 0x000fe200078e0216 */
[----:B------:R-:W-:Y:S04]  /*2f10*/  BSSY B1, `(.L_x_80) ;  /* 0x0000006000017945 */ /* 0x000fe80003800000 */
[----:B------:R0:W-:Y:S01]  /*2f20*/  @!P5 STG.E.U8 desc[UR36][R160.64+0x29], R109 ;  /* 0x0000296da000d986 */ /* 0x0001e2000c101124 */
[----:B------:R-:W-:Y:S05]  /*2f30*/  @P2 BRA `(.L_x_81) ;  /* 0x00000000000c2947 */ /* 0x000fea0003800000 */
[----:B--2---:R-:W3:Y:S02]  /*2f40*/  LDG.E.U8 R157, desc[UR36][R166.64+0x28] ;  /* 0x00002824a69d7981 */ /* 0x004ee4000c1e1100 */
[----:B---3--:R-:W-:-:S05]  /*2f50*/  PRMT R89, R157, 0x8880, RZ ;  /* 0x000088809d597816 */ /* 0x008fca00000000ff */
[----:B------:R-:W-:-:S07]  /*2f60*/  IMAD R22, R89, R156, RZ ;  /* 0x0000009c59167224 */ /* 0x000fce00078e02ff */
.L_x_81:
[----:B------:R-:W-:Y:S05]  /*2f70*/  BSYNC B1 ;  /* 0x0000000000017941 */ /* 0x000fea0003800000 */
.L_x_80:
        /* <DEDUP_REMOVED lines=11> */
.L_x_83:
[----:B------:R-:W-:Y:S05]  /*3030*/  BSYNC B1 ;  /* 0x0000000000017941 */ /* 0x000fea0003800000 */
.L_x_82:
[----:B------:R-:W-:Y:S01]  /*3040*/  @!P4 IMAD R111, R111, R155, R22 ;  /* 0x0000009b6f6fc224 */ /* 0x000fe200078e0216 */
[----:B------:R-:W-:Y:S04]  /*3050*/  BSSY B1, `(.L_x_84) ;  /* 0x0000006000017945 */ /* 0x000fe80003800000 */
[----:B------:R0:W-:Y:S01]  /*3060*/  @!P4 STG.E.U8 desc[UR36][R8.64+0x29], R111 ;  /* 0x0000296f0800c986 */ /* 0x0001e2000c101124 */
[----:B------:R-:W-:Y:S05]  /*3070*/  @P3 BRA `(.L_x_85) ;  /* 0x00000000000c3947 */ /* 0x000fea0003800000 */
[----:B--2---:R-:W3:Y:S02]  /*3080*/  LDG.E.U8 R157, desc[UR36][R162.64+0x30] ;  /* 0x00003024a29d7981 */ /* 0x004ee4000c1e1100 */
[----:B---3--:R-:W-:-:S05]  /*3090*/  PRMT R89, R157, 0x8880, RZ ;  /* 0x000088809d597816 */ /* 0x008fca00000000ff */
[----:B------:R-:W-:-:S07]  /*30a0*/  IMAD R22, R89, R156, RZ ;  /* 0x0000009c59167224 */ /* 0x000fce00078e02ff */
.L_x_85:
[----:B------:R-:W-:Y:S05]  /*30b0*/  BSYNC B1 ;  /* 0x0000000000017941 */ /* 0x000fea0003800000 */
.L_x_84:
[----:B---3--:R-:W-:Y:S01]  /*30c0*/  @!P3 IMAD R89, R112, R155, R22 ;  /* 0x0000009b7059b224 */ /* 0x008fe200078e0216 */
[----:B------:R-:W-:Y:S04]  /*30d0*/  BSSY B1, `(.L_x_86) ;  /* 0x0000006000017945 */ /* 0x000fe80003800000 */
[----:B------:R3:W-:Y:S01]  /*30e0*/  @!P3 STG.E.U8 desc[UR36][R160.64+0x30], R89 ;  /* 0x00003059a000b986 */ /* 0x0007e2000c101124 */
[----:B------:R-:W-:Y:S05]  /*30f0*/  @P5 BRA `(.L_x_87) ;  /* 0x00000000000c5947 */ /* 0x000fea0003800000 */
[----:B--2---:R-:W3:Y:S02]  /*3100*/  LDG.E.U8 R157, desc[UR36][R162.64+0x31] ;  /* 0x00003124a29d7981 */ /* 0x004ee4000c1e1100 */
[----:B---3--:R-:W-:-:S05]  /*3110*/  PRMT R89, R157, 0x8880, RZ ;  /* 0x000088809d597816 */ /* 0x008fca00000000ff */
[----:B------:R-:W-:-:S07]  /*3120*/  IMAD R22, R89, R156, RZ ;  /* 0x0000009c59167224 */ /* 0x000fce00078e02ff */
.L_x_87:
[----:B------:R-:W-:Y:S05]  /*3130*/  BSYNC B1 ;  /* 0x0000000000017941 */ /* 0x000fea0003800000 */
.L_x_86:
[----:B------:R-:W-:Y:S01]  /*3140*/  @!P5 IMAD R113, R113, R155, R22 ;  /* 0x0000009b7171d224 */ /* 0x000fe200078e0216 */
[----:B------:R-:W-:Y:S04]  /*3150*/  BSSY B1, `(.L_x_88) ;  /* 0x0000006000017945 */ /* 0x000fe80003800000 */
[----:B------:R0:W-:Y:S01]  /*3160*/  @!P5 STG.E.U8 desc[UR36][R160.64+0x31], R113 ;  /* 0x00003171a000d986 */ /* 0x0001e2000c101124 */
[----:B------:R-:W-:Y:S05]  /*3170*/  @P2 BRA `(.L_x_89) ;  /* 0x00000000000c2947 */ /* 0x000fea0003800000 */
[----:B--2---:R-:W3:Y:S02]  /*3180*/  LDG.E.U8 R157, desc[UR36][R166.64+0x30] ;  /* 0x00003024a69d7981 */ /* 0x004ee4000c1e1100 */
[----:B---3--:R-:W-:-:S05]  /*3190*/  PRMT R89, R157, 0x8880, RZ ;  /* 0x000088809d597816 */ /* 0x008fca00000000ff */
[----:B------:R-:W-:-:S07]  /*31a0*/  IMAD R22, R89, R156, RZ ;  /* 0x0000009c59167224 */ /* 0x000fce00078e02ff */
.L_x_89:
[----:B------:R-:W-:Y:S05]  /*31b0*/  BSYNC B1 ;  /* 0x0000000000017941 */ /* 0x000fea0003800000 */
.L_x_88:
        /* <DEDUP_REMOVED lines=11> */
.L_x_91:
[----:B------:R-:W-:Y:S05]  /*3270*/  BSYNC B1 ;  /* 0x0000000000017941 */ /* 0x000fea0003800000 */
.L_x_90:
[----:B------:R-:W-:Y:S01]  /*3280*/  @!P4 IMAD R115, R115, R155, R22 ;  /* 0x0000009b7373c224 */ /* 0x000fe200078e0216 */
[----:B------:R-:W-:Y:S04]  /*3290*/  BSSY B1, `(.L_x_92) ;  /* 0x0000006000017945 */ /* 0x000fe80003800000 */
[----:B------:R0:W-:Y:S01]  /*32a0*/  @!P4 STG.E.U8 desc[UR36][R8.64+0x31], R115 ;  /* 0x000031730800c986 */ /* 0x0001e2000c101124 */
[----:B------:R-:W-:Y:S05]  /*32b0*/  @P3 BRA `(.L_x_93) ;  /* 0x00000000000c3947 */ /* 0x000fea0003800000 */
[----:B--2---:R-:W3:Y:S02]  /*32c0*/  LDG.E.U8 R157, desc[UR36][R162.64+0x38] ;  /* 0x00003824a29d7981 */ /* 0x004ee4000c1e1100 */
[----:B---3--:R-:W-:-:S05]  /*32d0*/  PRMT R89, R157, 0x8880, RZ ;  /* 0x000088809d597816 */ /* 0x008fca00000000ff */
[----:B------:R-:W-:-:S07]  /*32e0*/  IMAD R22, R89, R156, RZ ;  /* 0x0000009c59167224 */ /* 0x000fce00078e02ff */
.L_x_93:
[----:B------:R-:W-:Y:S05]  /*32f0*/  BSYNC B1 ;  /* 0x0000000000017941 */ /* 0x000fea0003800000 */
.L_x_92:
[----:B---3--:R-:W-:Y:S01]  /*3300*/  @!P3 IMAD R89, R116, R155, R22 ;  /* 0x0000009b7459b224 */ /* 0x008fe200078e0216 */
[----:B------:R-:W-:Y:S04]  /*3310*/  BSSY B1, `(.L_x_94) ;  /* 0x0000006000017945 */ /* 0x000fe80003800000 */
[----:B------:R3:W-:Y:S01]  /*3320*/  @!P3 STG.E.U8 desc[UR36][R160.64+0x38], R89 ;  /* 0x00003859a000b986 */ /* 0x0007e2000c101124 */
[----:B------:R-:W-:Y:S05]  /*3330*/  @P5 BRA `(.L_x_95) ;  /* 0x00000000000c5947 */ /* 0x000fea0003800000 */
[----:B--2---:R-:W3:Y:S02]  /*3340*/  LDG.E.U8 R157, desc[UR36][R162.64+0x39] ;  /* 0x00003924a29d7981 */ /* 0x004ee4000c1e1100 */
[----:B---3--:R-:W-:-:S05]  /*3350*/  PRMT R89, R157, 0x8880, RZ ;  /* 0x000088809d597816 */ /* 0x008fca00000000ff */
[----:B------:R-:W-:-:S07]  /*3360*/  IMAD R22, R89, R156, RZ ;  /* 0x0000009c59167224 */ /* 0x000fce00078e02ff */
.L_x_95:
[----:B------:R-:W-:Y:S05]  /*3370*/  BSYNC B1 ;  /* 0x0000000000017941 */ /* 0x000fea0003800000 */
.L_x_94:
[----:B------:R-:W-:Y:S01]  /*3380*/  @!P5 IMAD R117, R117, R155, R22 ;  /* 0x0000009b7575d224 */ /* 0x000fe200078e0216 */
[----:B------:R-:W-:Y:S04]  /*3390*/  BSSY B1, `(.L_x_96) ;  /* 0x0000006000017945 */ /* 0x000fe80003800000 */
[----:B------:R0:W-:Y:S01]  /*33a0*/  @!P5 STG.E.U8 desc[UR36][R160.64+0x39], R117 ;  /* 0x00003975a000d986 */ /* 0x0001e2000c101124 */
[----:B------:R-:W-:Y:S05]  /*33b0*/  @P2 BRA `(.L_x_97) ;  /* 0x00000000000c2947 */ /* 0x000fea0003800000 */
[----:B--2---:R-:W3:Y:S02]  /*33c0*/  LDG.E.U8 R157, desc[UR36][R166.64+0x38] ;  /* 0x00003824a69d7981 */ /* 0x004ee4000c1e1100 */
[----:B---3--:R-:W-:-:S05]  /*33d0*/  PRMT R89, R157, 0x8880, RZ ;  /* 0x000088809d597816 */ /* 0x008fca00000000ff */
[----:B------:R-:W-:-:S07]  /*33e0*/  IMAD R22, R89, R156, RZ ;  /* 0x0000009c59167224 */ /* 0x000fce00078e02ff */
.L_x_97:
[----:B------:R-:W-:Y:S05]  /*33f0*/  BSYNC B1 ;  /* 0x0000000000017941 */ /* 0x000fea0003800000 */
.L_x_96:
        /* <DEDUP_REMOVED lines=11> */
.L_x_99:
[----:B------:R-:W-:Y:S05]  /*34b0*/  BSYNC B1 ;  /* 0x0000000000017941 */ /* 0x000fea0003800000 */
.L_x_98:
[----:B------:R-:W-:Y:S01]  /*34c0*/  @!P4 IMAD R119, R119, R155, R22 ;  /* 0x0000009b7777c224 */ /* 0x000fe200078e0216 */
[----:B------:R-:W-:Y:S04]  /*34d0*/  BSSY B1, `(.L_x_100) ;  /* 0x0000006000017945 */ /* 0x000fe80003800000 */
[----:B------:R0:W-:Y:S01]  /*34e0*/  @!P4 STG.E.U8 desc[UR36][R8.64+0x39], R119 ;  /* 0x000039770800c986 */ /* 0x0001e2000c101124 */
[----:B------:R-:W-:Y:S05]  /*34f0*/  @P3 BRA `(.L_x_101) ;  /* 0x00000000000c3947 */ /* 0x000fea0003800000 */
[----:B--2---:R-:W3:Y:S02]  /*3500*/  LDG.E.U8 R157, desc[UR36][R162.64+0x40] ;  /* 0x00004024a29d7981 */ /* 0x004ee4000c1e1100 */
[----:B---3--:R-:W-:-:S05]  /*3510*/  PRMT R89, R157, 0x8880, RZ ;  /* 0x000088809d597816 */ /* 0x008fca00000000ff */
[----:B------:R-:W-:-:S07]  /*3520*/  IMAD R22, R89, R156, RZ ;  /* 0x0000009c59167224 */ /* 0x000fce00078e02ff */
.L_x_101:
[----:B------:R-:W-:Y:S05]  /*3530*/  BSYNC B1 ;  /* 0x0000000000017941 */ /* 0x000fea0003800000 */
.L_x_100:
[----:B---3--:R-:W-:Y:S01]  /*3540*/  @!P3 IMAD R89, R120, R155, R22 ;  /* 0x0000009b7859b224 */ /* 0x008fe200078e0216 */
[----:B------:R-:W-:Y:S04]  /*3550*/  BSSY B1, `(.L_x_102) ;  /* 0x0000006000017945 */ /* 0x000fe80003800000 */
[----:B------:R3:W-:Y:S01]  /*3560*/  @!P3 STG.E.U8 desc[UR36][R160.64+0x40], R89 ;  /* 0x00004059a000b986 */ /* 0x0007e2000c101124 */
[----:B------:R-:W-:Y:S05]  /*3570*/  @P5 BRA `(.L_x_103) ;  /* 0x00000000000c5947 */ /* 0x000fea0003800000 */
[----:B--2---:R-:W3:Y:S02]  /*3580*/  LDG.E.U8 R157, desc[UR36][R162.64+0x41] ;  /* 0x00004124a29d7981 */ /* 0x004ee4000c1e1100 */
[----:B---3--:R-:W-:-:S05]  /*3590*/  PRMT R89, R157, 0x8880, RZ ;  /* 0x000088809d597816 */ /* 0x008fca00000000ff */
[----:B------:R-:W-:-:S07]  /*35a0*/  IMAD R22, R89, R156, RZ ;  /* 0x0000009c59167224 */ /* 0x000fce00078e02ff */
.L_x_103:
[----:B------:R-:W-:Y:S05]  /*35b0*/  BSYNC B1 ;  /* 0x0000000000017941 */ /* 0x000fea0003800000 */
.L_x_102:
[----:B------:R-:W-:Y:S01]  /*35c0*/  @!P5 IMAD R121, R121, R155, R22 ;  /* 0x0000009b7979d224 */ /* 0x000fe200078e0216 */
[----:B------:R-:W-:Y:S04]  /*35d0*/  BSSY B1, `(.L_x_104) ;  /* 0x0000006000017945 */ /* 0x000fe80003800000 */
[----:B------:R0:W-:Y:S01]  /*35e0*/  @!P5 STG.E.U8 desc[UR36][R160.64+0x41], R121 ;  /* 0x00004179a000d986 */ /* 0x0001e2000c101124 */
[----:B------:R-:W-:Y:S05]  /*35f0*/  @P2 BRA `(.L_x_105) ;  /* 0x00000000000c2947 */ /* 0x000fea0003800000 */
[----:B--2---:R-:W3:Y:S02]  /*3600*/  LDG.E.U8 R157, desc[UR36][R166.64+0x40] ;  /* 0x00004024a69d7981 */ /* 0x004ee4000c1e1100 */
[----:B---3--:R-:W-:-:S05]  /*3610*/  PRMT R89, R157, 0x8880, RZ ;  /* 0x000088809d597816 */ /* 0x008fca00000000ff */
[----:B------:R-:W-:-:S07]  /*3620*/  IMAD R22, R89, R156, RZ ;  /* 0x0000009c59167224 */ /* 0x000fce00078e02ff */
.L_x_105:
[----:B------:R-:W-:Y:S05]  /*3630*/  BSYNC B1 ;  /* 0x0000000000017941 */ /* 0x000fea0003800000 */
.L_x_104:
        /* <DEDUP_REMOVED lines=11> */
.L_x_107:
[----:B------:R-:W-:Y:S05]  /*36f0*/  BSYNC B1 ;  /* 0x0000000000017941 */ /* 0x000fea0003800000 */
.L_x_106:
[----:B------:R-:W-:Y:S01]  /*3700*/  @!P4 IMAD R123, R123, R155, R22 ;  /* 0x0000009b7b7bc224 */ /* 0x000fe200078e0216 */
[----:B------:R-:W-:Y:S04]  /*3710*/  BSSY B1, `(.L_x_108) ;  /* 0x0000006000017945 */ /* 0x000fe80003800000 */
[----:B------:R0:W-:Y:S01]  /*3720*/  @!P4 STG.E.U8 desc[UR36][R8.64+0x41], R123 ;  /* 0x0000417b0800c986 */ /* 0x0001e2000c101124 */
[----:B------:R-:W-:Y:S05]  /*3730*/  @P3 BRA `(.L_x_109) ;  /* 0x00000000000c3947 */ /* 0x000fea0003800000 */
[----:B--2---:R-:W3:Y:S02]  /*3740*/  LDG.E.U8 R157, desc[UR36][R162.64+0x48] ;  /* 0x00004824a29d7981 */ /* 0x004ee4000c1e1100 */
[----:B---3--:R-:W-:-:S05]  /*3750*/  PRMT R89, R157, 0x8880, RZ ;  /* 0x000088809d597816 */ /* 0x008fca00000000ff */
[----:B------:R-:W-:-:S07]  /*3760*/  IMAD R22, R89, R156, RZ ;  /* 0x0000009c59167224 */ /* 0x000fce00078e02ff */
.L_x_109:
[----:B------:R-:W-:Y:S05]  /*3770*/  BSYNC B1 ;  /* 0x0000000000017941 */ /* 0x000fea0003800000 */
.L_x_108:
[----:B---3--:R-:W-:Y:S01]  /*3780*/  @!P3 IMAD R89, R124, R155, R22 ;  /* 0x0000009b7c59b224 */ /* 0x008fe200078e0216 */
[----:B------:R-:W-:Y:S04]  /*3790*/  BSSY B1, `(.L_x_110) ;  /* 0x0000006000017945 */ /* 0x000fe80003800000 */
[----:B------:R3:W-:Y:S01]  /*37a0*/  @!P3 STG.E.U8 desc[UR36][R160.64+0x48], R89 ;  /* 0x00004859a000b986 */ /* 0x0007e2000c101124 */
[----:B------:R-:W-:Y:S05]  /*37b0*/  @P5 BRA `(.L_x_111) ;  /* 0x00000000000c5947 */ /* 0x000fea0003800000 */
[----:B--2---:R-:W3:Y:S02]  /*37c0*/  LDG.E.U8 R157, desc[UR36][R162.64+0x49] ;  /* 0x00004924a29d7981 */ /* 0x004ee4000c1e1100 */
[----:B---3--:R-:W-:-:S05]  /*37d0*/  PRMT R89, R157, 0x8880, RZ ;  /* 0x000088809d597816 */ /* 0x008fca00000000ff */
[----:B------:R-:W-:-:S07]  /*37e0*/  IMAD R22, R89, R156, RZ ;  /* 0x0000009c59167224 */ /* 0x000fce00078e02ff */
.L_x_111:
[----:B------:R-:W-:Y:S05]  /*37f0*/  BSYNC B1 ;  /* 0x0000000000017941 */ /* 0x000fea0003800000 */
.L_x_110:
[----:B------:R-:W-:Y:S01]  /*3800*/  @!P5 IMAD R125, R125, R155, R22 ;  /* 0x0000009b7d7dd224 */ /* 0x000fe200078e0216 */
[----:B------:R-:W-:Y:S04]  /*3810*/  BSSY B1, `(.L_x_112) ;  /* 0x0000006000017945 */ /* 0x000fe80003800000 */
[----:B------:R0:W-:Y:S01]  /*3820*/  @!P5 STG.E.U8 desc[UR36][R160.64+0x49], R125 ;  /* 0x0000497da000d986 */ /* 0x0001e2000c101124 */
[----:B------:R-:W-:Y:S05]  /*3830*/  @P2 BRA `(.L_x_113) ;  /* 0x00000000000c2947 */ /* 0x000fea0003800000 */
[----:B--2---:R-:W3:Y:S02]  /*3840*/  LDG.E.U8 R157, desc[UR36][R166.64+0x48] ;  /* 0x00004824a69d7981 */ /* 0x004ee4000c1e1100 */
[----:B---3--:R-:W-:-:S05]  /*3850*/  PRMT R89, R157, 0x8880, RZ ;  /* 0x000088809d597816 */ /* 0x008fca00000000ff */
[----:B------:R-:W-:-:S07]  /*3860*/  IMAD R22, R89, R156, RZ ;  /* 0x0000009c59167224 */ /* 0x000fce00078e02ff */
.L_x_113:
[----:B------:R-:W-:Y:S05]  /*3870*/  BSYNC B1 ;  /* 0x0000000000017941 */ /* 0x000fea0003800000 */
.L_x_112:
        /* <DEDUP_REMOVED lines=11> */
.L_x_115:
[----:B------:R-:W-:Y:S05]  /*3930*/  BSYNC B1 ;  /* 0x0000000000017941 */ /* 0x000fea0003800000 */
.L_x_114:
[----:B------:R-:W-:Y:S01]  /*3940*/  @!P4 IMAD R127, R127, R155, R22 ;  /* 0x0000009b7f7fc224 */ /* 0x000fe200078e0216 */
[----:B------:R-:W-:Y:S04]  /*3950*/  BSSY B1, `(.L_x_116) ;  /* 0x0000006000017945 */ /* 0x000fe80003800000 */
[----:B------:R0:W-:Y:S01]  /*3960*/  @!P4 STG.E.U8 desc[UR36][R8.64+0x49], R127 ;  /* 0x0000497f0800c986 */ /* 0x0001e2000c101124 */
[----:B------:R-:W-:Y:S05]  /*3970*/  @P3 BRA `(.L_x_117) ;  /* 0x00000000000c3947 */ /* 0x000fea0003800000 */
[----:B--2---:R-:W3:Y:S02]  /*3980*/  LDG.E.U8 R157, desc[UR36][R162.64+0x50] ;  /* 0x00005024a29d7981 */ /* 0x004ee4000c1e1100 */
[----:B---3--:R-:W-:-:S05]  /*3990*/  PRMT R89, R157, 0x8880, RZ ;  /* 0x000088809d597816 */ /* 0x008fca00000000ff */
[----:B------:R-:W-:-:S07]  /*39a0*/  IMAD R22, R89, R156, RZ ;  /* 0x0000009c59167224 */ /* 0x000fce00078e02ff */
.L_x_117:
[----:B------:R-:W-:Y:S05]  /*39b0*/  BSYNC B1 ;  /* 0x0000000000017941 */ /* 0x000fea0003800000 */
.L_x_116:
[----:B---3--:R-:W-:Y:S01]  /*39c0*/  @!P3 IMAD R89, R128, R155, R22 ;  /* 0x0000009b8059b224 */ /* 0x008fe200078e0216 */
[----:B------:R-:W-:Y:S04]  /*39d0*/  BSSY B1, `(.L_x_118) ;  /* 0x0000006000017945 */ /* 0x000fe80003800000 */
[----:B------:R3:W-:Y:S01]  /*39e0*/  @!P3 STG.E.U8 desc[UR36][R160.64+0x50], R89 ;  /* 0x00005059a000b986 */ /* 0x0007e2000c101124 */
[----:B------:R-:W-:Y:S05]  /*39f0*/  @P5 BRA `(.L_x_119) ;  /* 0x00000000000c5947 */ /* 0x000fea0003800000 */
[----:B--2---:R-:W3:Y:S02]  /*3a00*/  LDG.E.U8 R157, desc[UR36][R162.64+0x51] ;  /* 0x00005124a29d7981 */ /* 0x004ee4000c1e1100 */
[----:B---3--:R-:W-:-:S05]  /*3a10*/  PRMT R89, R157, 0x8880, RZ ;  /* 0x000088809d597816 */ /* 0x008fca00000000ff */
[----:B------:R-:W-:-:S07]  /*3a20*/  IMAD R22, R89, R156, RZ ;  /* 0x0000009c59167224 */ /* 0x000fce00078e02ff */
.L_x_119:
[----:B------:R-:W-:Y:S05]  /*3a30*/  BSYNC B1 ;  /* 0x0000000000017941 */ /* 0x000fea0003800000 */
.L_x_118:
[----:B------:R-:W-:Y:S01]  /*3a40*/  @!P5 IMAD R129, R129, R155, R22 ;  /* 0x0000009b8181d224 */ /* 0x000fe200078e0216 */
[----:B------:R-:W-:Y:S04]  /*3a50*/  BSSY B1, `(.L_x_120) ;  /* 0x0000006000017945 */ /* 0x000fe80003800000 */
[----:B------:R0:W-:Y:S01]  /*3a60*/  @!P5 STG.E.U8 desc[UR36][R160.64+0x51], R129 ;  /* 0x00005181a000d986 */ /* 0x0001e2000c101124 */
[----:B------:R-:W-:Y:S05]  /*3a70*/  @P2 BRA `(.L_x_121) ;  /* 0x00000000000c2947 */ /* 0x000fea0003800000 */
[----:B--2---:R-:W3:Y:S02]  /*3a80*/  LDG.E.U8 R157, desc[UR36][R166.64+0x50] ;  /* 0x00005024a69d7981 */ /* 0x004ee4000c1e1100 */
[----:B---3--:R-:W-:-:S05]  /*3a90*/  PRMT R89, R157, 0x8880, RZ ;  /* 0x000088809d597816 */ /* 0x008fca00000000ff */
[----:B------:R-:W-:-:S07]  /*3aa0*/  IMAD R22, R89, R156, RZ ;  /* 0x0000009c59167224 */ /* 0x000fce00078e02ff */
.L_x_121:
[----:B------:R-:W-:Y:S05]  /*3ab0*/  BSYNC B1 ;  /* 0x0000000000017941 */ /* 0x000fea0003800000 */
.L_x_120:
        /* <DEDUP_REMOVED lines=11> */
.L_x_123:
[----:B------:R-:W-:Y:S05]  /*3b70*/  BSYNC B1 ;  /* 0x0000000000017941 */ /* 0x000fea0003800000 */
.L_x_122:
[----:B------:R-:W-:Y:S01]  /*3b80*/  @!P4 IMAD R131, R131, R155, R22 ;  /* 0x0000009b8383c224 */ /* 0x000fe200078e0216 */
[----:B------:R-:W-:Y:S04]  /*3b90*/  BSSY B1, `(.L_x_124) ;  /* 0x0000006000017945 */ /* 0x000fe80003800000 */
[----:B------:R0:W-:Y:S01]  /*3ba0*/  @!P4 STG.E.U8 desc[UR36][R8.64+0x51], R131 ;  /* 0x000051830800c986 */ /* 0x0001e2000c101124 */
[----:B------:R-:W-:Y:S05]  /*3bb0*/  @P3 BRA `(.L_x_125) ;  /* 0x00000000000c3947 */ /* 0x000fea0003800000 */
[----:B--2---:R-:W3:Y:S02]  /*3bc0*/  LDG.E.U8 R157, desc[UR36][R162.64+0x58] ;  /* 0x00005824a29d7981 */ /* 0x004ee4000c1e1100 */
[----:B---3--:R-:W-:-:S05]  /*3bd0*/  PRMT R89, R157, 0x8880, RZ ;  /* 0x000088809d597816 */ /* 0x008fca00000000ff */
[----:B------:R-:W-:-:S07]  /*3be0*/  IMAD R22, R89, R156, RZ ;  /* 0x0000009c59167224 */ /* 0x000fce00078e02ff */
.L_x_125:
[----:B------:R-:W-:Y:S05]  /*3bf0*/  BSYNC B1 ;  /* 0x0000000000017941 */ /* 0x000fea0003800000 */
.L_x_124:
[----:B---3--:R-:W-:Y:S01]  /*3c00*/  @!P3 IMAD R89, R132, R155, R22 ;  /* 0x0000009b8459b224 */ /* 0x008fe200078e0216 */
[----:B------:R-:W-:Y:S04]  /*3c10*/  BSSY B1, `(.L_x_126) ;  /* 0x0000006000017945 */ /* 0x000fe80003800000 */
[----:B------:R3:W-:Y:S01]  /*3c20*/  @!P3 STG.E.U8 desc[UR36][R160.64+0x58], R89 ;  /* 0x00005859a000b986 */ /* 0x0007e2000c101124 */
[----:B------:R-:W-:Y:S05]  /*3c30*/  @P5 BRA `(.L_x_127) ;  /* 0x00000000000c5947 */ /* 0x000fea0003800000 */
[----:B--2---:R-:W3:Y:S02]  /*3c40*/  LDG.E.U8 R157, desc[UR36][R162.64+0x59] ;  /* 0x00005924a29d7981 */ /* 0x004ee4000c1e1100 */
[----:B---3--:R-:W-:-:S05]  /*3c50*/  PRMT R89, R157, 0x8880, RZ ;  /* 0x000088809d597816 */ /* 0x008fca00000000ff */
[----:B------:R-:W-:-:S07]  /*3c60*/  IMAD R22, R89, R156, RZ ;  /* 0x0000009c59167224 */ /* 0x000fce00078e02ff */
.L_x_127:
[----:B------:R-:W-:Y:S05]  /*3c70*/  BSYNC B1 ;  /* 0x0000000000017941 */ /* 0x000fea0003800000 */
.L_x_126:
[----:B------:R-:W-:Y:S01]  /*3c80*/  @!P5 IMAD R133, R133, R155, R22 ;  /* 0x0000009b8585d224 */ /* 0x000fe200078e0216 */
[----:B------:R-:W-:Y:S04]  /*3c90*/  BSSY B1, `(.L_x_128) ;  /* 0x0000006000017945 */ /* 0x000fe80003800000 */
[----:B------:R0:W-:Y:S01]  /*3ca0*/  @!P5 STG.E.U8 desc[UR36][R160.64+0x59], R133 ;  /* 0x00005985a000d986 */ /* 0x0001e2000c101124 */
[----:B------:R-:W-:Y:S05]  /*3cb0*/  @P2 BRA `(.L_x_129) ;  /* 0x00000000000c2947 */ /* 0x000fea0003800000 */
[----:B--2---:R-:W3:Y:S02]  /*3cc0*/  LDG.E.U8 R157, desc[UR36][R166.64+0x58] ;  /* 0x00005824a69d7981 */ /* 0x004ee4000c1e1100 */
[----:B---3--:R-:W-:-:S05]  /*3cd0*/  PRMT R89, R157, 0x8880, RZ ;  /* 0x000088809d597816 */ /* 0x008fca00000000ff */
[----:B------:R-:W-:-:S07]  /*3ce0*/  IMAD R22, R89, R156, RZ ;  /* 0x0000009c59167224 */ /* 0x000fce00078e02ff */
.L_x_129:
[----:B------:R-:W-:Y:S05]  /*3cf0*/  BSYNC B1 ;  /* 0x0000000000017941 */ /* 0x000fea0003800000 */
.L_x_128:
        /* <DEDUP_REMOVED lines=11> */
.L_x_131:
[----:B------:R-:W-:Y:S05]  /*3db0*/  BSYNC B1 ;  /* 0x0000000000017941 */ /* 0x000fea0003800000 */
.L_x_130:
[----:B------:R-:W-:Y:S01]  /*3dc0*/  @!P4 IMAD R135, R135, R155, R22 ;  /* 0x0000009b8787c224 */ /* 0x000fe200078e0216 */
[----:B------:R-:W-:Y:S04]  /*3dd0*/  BSSY B1, `(.L_x_132) ;  /* 0x0000006000017945 */ /* 0x000fe80003800000 */
[----:B------:R0:W-:Y:S01]  /*3de0*/  @!P4 STG.E.U8 desc[UR36][R8.64+0x59], R135 ;  /* 0x000059870800c986 */ /* 0x0001e2000c101124 */
[----:B------:R-:W-:Y:S05]  /*3df0*/  @P3 BRA `(.L_x_133) ;  /* 0x00000000000c3947 */ /* 0x000fea0003800000 */
[----:B--2---:R-:W3:Y:S02]  /*3e00*/  LDG.E.U8 R157, desc[UR36][R162.64+0x60] ;  /* 0x00006024a29d7981 */ /* 0x004ee4000c1e1100 */
[----:B---3--:R-:W-:-:S05]  /*3e10*/  PRMT R89, R157, 0x8880, RZ ;  /* 0x000088809d597816 */ /* 0x008fca00000000ff */
[----:B------:R-:W-:-:S07]  /*3e20*/  IMAD R22, R89, R156, RZ ;  /* 0x0000009c59167224 */ /* 0x000fce00078e02ff */
.L_x_133:
[----:B------:R-:W-:Y:S05]  /*3e30*/  BSYNC B1 ;  /* 0x0000000000017941 */ /* 0x000fea0003800000 */
.L_x_132:
[----:B---3--:R-:W-:Y:S01]  /*3e40*/  @!P3 IMAD R89, R136, R155, R22 ;  /* 0x0000009b8859b224 */ /* 0x008fe200078e0216 */
[----:B------:R-:W-:Y:S04]  /*3e50*/  BSSY B1, `(.L_x_134) ;  /* 0x0000006000017945 */ /* 0x000fe80003800000 */
[----:B------:R3:W-:Y:S01]  /*3e60*/  @!P3 STG.E.U8 desc[UR36][R160.64+0x60], R89 ;  /* 0x00006059a000b986 */ /* 0x0007e2000c101124 */
[----:B------:R-:W-:Y:S05]  /*3e70*/  @P5 BRA `(.L_x_135) ;  /* 0x00000000000c5947 */ /* 0x000fea0003800000 */
[----:B--2---:R-:W3:Y:S02]  /*3e80*/  LDG.E.U8 R157, desc[UR36][R162.64+0x61] ;  /* 0x00006124a29d7981 */ /* 0x004ee4000c1e1100 */
[----:B---3--:R-:W-:-:S05]  /*3e90*/  PRMT R89, R157, 0x8880, RZ ;  /* 0x000088809d597816 */ /* 0x008fca00000000ff */
[----:B------:R-:W-:-:S07]  /*3ea0*/  IMAD R22, R89, R156, RZ ;  /* 0x0000009c59167224 */ /* 0x000fce00078e02ff */
.L_x_135:
[----:B------:R-:W-:Y:S05]  /*3eb0*/  BSYNC B1 ;  /* 0x0000000000017941 */ /* 0x000fea0003800000 */
.L_x_134:
[----:B------:R-:W-:Y:S01]  /*3ec0*/  @!P5 IMAD R137, R137, R155, R22 ;  /* 0x0000009b8989d224 */ /* 0x000fe200078e0216 */
[----:B------:R-:W-:Y:S04]  /*3ed0*/  BSSY B1, `(.L_x_136) ;  /* 0x0000006000017945 */ /* 0x000fe80003800000 */
[----:B------:R0:W-:Y:S01]  /*3ee0*/  @!P5 STG.E.U8 desc[UR36][R160.64+0x61], R137 ;  /* 0x00006189a000d986 */ /* 0x0001e2000c101124 */
[----:B------:R-:W-:Y:S05]  /*3ef0*/  @P2 BRA `(.L_x_137) ;  /* 0x00000000000c2947 */ /* 0x000fea0003800000 */
[----:B--2---:R-:W3:Y:S02]  /*3f00*/  LDG.E.U8 R157, desc[UR36][R166.64+0x60] ;  /* 0x00006024a69d7981 */ /* 0x004ee4000c1e1100 */
[----:B---3--:R-:W-:-:S05]  /*3f10*/  PRMT R89, R157, 0x8880, RZ ;  /* 0x000088809d597816 */ /* 0x008fca00000000ff */
[----:B------:R-:W-:-:S07]  /*3f20*/  IMAD R22, R89, R156, RZ ;  /* 0x0000009c59167224 */ /* 0x000fce00078e02ff */
.L_x_137:
[----:B------:R-:W-:Y:S05]  /*3f30*/  BSYNC B1 ;  /* 0x0000000000017941 */ /* 0x000fea0003800000 */
.L_x_136:
        /* <DEDUP_REMOVED lines=11> */
.L_x_139:
[----:B------:R-:W-:Y:S05]  /*3ff0*/  BSYNC B1 ;  /* 0x0000000000017941 */ /* 0x000fea0003800000 */
.L_x_138:
[----:B------:R-:W-:Y:S01]  /*4000*/  @!P4 IMAD R139, R139, R155, R22 ;  /* 0x0000009b8b8bc224 */ /* 0x000fe200078e0216 */
[----:B------:R-:W-:Y:S04]  /*4010*/  BSSY B1, `(.L_x_140) ;  /* 0x0000006000017945 */ /* 0x000fe80003800000 */
[----:B------:R0:W-:Y:S01]  /*4020*/  @!P4 STG.E.U8 desc[UR36][R8.64+0x61], R139 ;  /* 0x0000618b0800c986 */ /* 0x0001e2000c101124 */
[----:B------:R-:W-:Y:S05]  /*4030*/  @P3 BRA `(.L_x_141) ;  /* 0x00000000000c3947 */ /* 0x000fea0003800000 */
[----:B--2---:R-:W3:Y:S02]  /*4040*/  LDG.E.U8 R157, desc[UR36][R162.64+0x68] ;  /* 0x00006824a29d7981 */ /* 0x004ee4000c1e1100 */
[----:B---3--:R-:W-:-:S05]  /*4050*/  PRMT R89, R157, 0x8880, RZ ;  /* 0x000088809d597816 */ /* 0x008fca00000000ff */
[----:B------:R-:W-:-:S07]  /*4060*/  IMAD R22, R89, R156, RZ ;  /* 0x0000009c59167224 */ /* 0x000fce00078e02ff */
.L_x_141:
[----:B------:R-:W-:Y:S05]  /*4070*/  BSYNC B1 ;  /* 0x0000000000017941 */ /* 0x000fea0003800000 */
.L_x_140:
[----:B---3--:R-:W-:Y:S01]  /*4080*/  @!P3 IMAD R89, R140, R155, R22 ;  /* 0x0000009b8c59b224 */ /* 0x008fe200078e0216 */
[----:B------:R-:W-:Y:S04]  /*4090*/  BSSY B1, `(.L_x_142) ;  /* 0x0000006000017945 */ /* 0x000fe80003800000 */
[----:B------:R3:W-:Y:S01]  /*40a0*/  @!P3 STG.E.U8 desc[UR36][R160.64+0x68], R89 ;  /* 0x00006859a000b986 */ /* 0x0007e2000c101124 */
[----:B------:R-:W-:Y:S05]  /*40b0*/  @P5 BRA `(.L_x_143) ;  /* 0x00000000000c5947 */ /* 0x000fea0003800000 */
[----:B--2---:R-:W3:Y:S02]  /*40c0*/  LDG.E.U8 R157, desc[UR36][R162.64+0x69] ;  /* 0x00006924a29d7981 */ /* 0x004ee4000c1e1100 */
[----:B---3--:R-:W-:-:S05]  /*40d0*/  PRMT R89, R157, 0x8880, RZ ;  /* 0x000088809d597816 */ /* 0x008fca00000000ff */
[----:B------:R-:W-:-:S07]  /*40e0*/  IMAD R22, R89, R156, RZ ;  /* 0x0000009c59167224 */ /* 0x000fce00078e02ff */
.L_x_143:
[----:B------:R-:W-:Y:S05]  /*40f0*/  BSYNC B1 ;  /* 0x0000000000017941 */ /* 0x000fea0003800000 */
.L_x_142:
[----:B------:R-:W-:Y:S01]  /*4100*/  @!P5 IMAD R141, R141, R155, R22 ;  /* 0x0000009b8d8dd224 */ /* 0x000fe200078e0216 */
[----:B------:R-:W-:Y:S04]  /*4110*/  BSSY B1, `(.L_x_144) ;  /* 0x0000006000017945 */ /* 0x000fe80003800000 */
[----:B------:R0:W-:Y:S01]  /*4120*/  @!P5 STG.E.U8 desc[UR36][R160.64+0x69], R141 ;  /* 0x0000698da000d986 */ /* 0x0001e2000c101124 */
[----:B------:R-:W-:Y:S05]  /*4130*/  @P2 BRA `(.L_x_145) ;  /* 0x00000000000c2947 */ /* 0x000fea0003800000 */
[----:B--2---:R-:W3:Y:S02]  /*4140*/  LDG.E.U8 R157, desc[UR36][R166.64+0x68] ;  /* 0x00006824a69d7981 */ /* 0x004ee4000c1e1100 */
[----:B---3--:R-:W-:-:S05]  /*4150*/  PRMT R89, R157, 0x8880, RZ ;  /* 0x000088809d597816 */ /* 0x008fca00000000ff */
[----:B------:R-:W-:-:S07]  /*4160*/  IMAD R22, R89, R156, RZ ;  /* 0x0000009c59167224 */ /* 0x000fce00078e02ff */
.L_x_145:
[----:B------:R-:W-:Y:S05]  /*4170*/  BSYNC B1 ;  /* 0x0000000000017941 */ /* 0x000fea0003800000 */
.L_x_144:
        /* <DEDUP_REMOVED lines=11> */
.L_x_147:
[----:B------:R-:W-:Y:S05]  /*4230*/  BSYNC B1 ;  /* 0x0000000000017941 */ /* 0x000fea0003800000 */
.L_x_146:
[----:B------:R-:W-:Y:S01]  /*4240*/  @!P4 IMAD R143, R143, R155, R22 ;  /* 0x0000009b8f8fc224 */ /* 0x000fe200078e0216 */
[----:B------:R-:W-:Y:S04]  /*4250*/  BSSY B1, `(.L_x_148) ;  /* 0x0000006000017945 */ /* 0x000fe80003800000 */
[----:B------:R0:W-:Y:S01]  /*4260*/  @!P4 STG.E.U8 desc[UR36][R8.64+0x69], R143 ;  /* 0x0000698f0800c986 */ /* 0x0001e2000c101124 */
[----:B------:R-:W-:Y:S05]  /*4270*/  @P3 BRA `(.L_x_149) ;  /* 0x00000000000c3947 */ /* 0x000fea0003800000 */
[----:B--2---:R-:W3:Y:S02]  /*4280*/  LDG.E.U8 R157, desc[UR36][R162.64+0x70] ;  /* 0x00007024a29d7981 */ /* 0x004ee4000c1e1100 */
[----:B---3--:R-:W-:-:S05]  /*4290*/  PRMT R89, R157, 0x8880, RZ ;  /* 0x000088809d597816 */ /* 0x008fca00000000ff */
[----:B------:R-:W-:-:S07]  /*42a0*/  IMAD R22, R89, R156, RZ ;  /* 0x0000009c59167224 */ /* 0x000fce00078e02ff */
.L_x_149:
[----:B------:R-:W-:Y:S05]  /*42b0*/  BSYNC B1 ;  /* 0x0000000000017941 */ /* 0x000fea0003800000 */
.L_x_148:
[----:B---3--:R-:W-:Y:S01]  /*42c0*/  @!P3 IMAD R89, R144, R155, R22 ;  /* 0x0000009b9059b224 */ /* 0x008fe200078e0216 */
[----:B------:R-:W-:Y:S04]  /*42d0*/  BSSY B1, `(.L_x_150) ;  /* 0x0000006000017945 */ /* 0x000fe80003800000 */
[----:B------:R3:W-:Y:S01]  /*42e0*/  @!P3 STG.E.U8 desc[UR36][R160.64+0x70], R89 ;  /* 0x00007059a000b986 */ /* 0x0007e2000c101124 */
[----:B------:R-:W-:Y:S05]  /*42f0*/  @P5 BRA `(.L_x_151) ;  /* 0x00000000000c5947 */ /* 0x000fea0003800000 */
[----:B--2---:R-:W3:Y:S02]  /*4300*/  LDG.E.U8 R157, desc[UR36][R162.64+0x71] ;  /* 0x00007124a29d7981 */ /* 0x004ee4000c1e1100 */
[----:B---3--:R-:W-:-:S05]  /*4310*/  PRMT R89, R157, 0x8880, RZ ;  /* 0x000088809d597816 */ /* 0x008fca00000000ff */
[----:B------:R-:W-:-:S07]  /*4320*/  IMAD R22, R89, R156, RZ ;  /* 0x0000009c59167224 */ /* 0x000fce00078e02ff */
.L_x_151:
[----:B------:R-:W-:Y:S05]  /*4330*/  BSYNC B1 ;  /* 0x0000000000017941 */ /* 0x000fea0003800000 */
.L_x_150:
[----:B------:R-:W-:Y:S01]  /*4340*/  @!P5 IMAD R145, R145, R155, R22 ;  /* 0x0000009b9191d224 */ /* 0x000fe200078e0216 */
[----:B------:R-:W-:Y:S04]  /*4350*/  BSSY B1, `(.L_x_152) ;  /* 0x0000006000017945 */ /* 0x000fe80003800000 */
[----:B------:R0:W-:Y:S01]  /*4360*/  @!P5 STG.E.U8 desc[UR36][R160.64+0x71], R145 ;  /* 0x00007191a000d986 */ /* 0x0001e2000c101124 */
[----:B------:R-:W-:Y:S05]  /*4370*/  @P2 BRA `(.L_x_153) ;  /* 0x00000000000c2947 */ /* 0x000fea0003800000 */
[----:B--2---:R-:W3:Y:S02]  /*4380*/  LDG.E.U8 R157, desc[UR36][R166.64+0x70] ;  /* 0x00007024a69d7981 */ /* 0x004ee4000c1e1100 */
[----:B---3--:R-:W-:-:S05]  /*4390*/  PRMT R89, R157, 0x8880, RZ ;  /* 0x000088809d597816 */ /* 0x008fca00000000ff */
[----:B------:R-:W-:-:S07]  /*43a0*/  IMAD R22, R89, R156, RZ ;  /* 0x0000009c59167224 */ /* 0x000fce00078e02ff */
.L_x_153:
[----:B------:R-:W-:Y:S05]  /*43b0*/  BSYNC B1 ;  /* 0x0000000000017941 */ /* 0x000fea0003800000 */
.L_x_152:
[C---:B------:R-:W-:Y:S01]  /*43c0*/  ISETP.LT.OR P4, PT, R3.reuse, 0x72, !P1 ;  /* 0x000000720300780c */ /* 0x040fe20004f81670 */
[----:B---3--:R-:W-:Y:S01]  /*43d0*/  @!P2 IMAD R89, R146, R155, R22 ;  /* 0x0000009b9259a224 */ /* 0x008fe200078e0216 */
[----:B------:R-:W-:Y:S01]  /*43e0*/  BSSY B1, `(.L_x_154) ;  /* 0x000000b000017945 */ /* 0x000fe20003800000 */
[----:B------:R-:W-:Y:S02]  /*43f0*/  ISETP.LT.OR P3, PT, R3, 0x79, !P0 ;  /* 0x000000790300780c */ /* 0x000fe40004761670 */
[----:B------:R-:W-:Y:S01]  /*4400*/  IADD3 R153, P5, R153, 0x80, RZ ;  /* 0x0000008099997810 */ /* 0x000fe20007fbe0ff */
[----:B------:R3:W-:Y:S01]  /*4410*/  @!P2 STG.E.U8 desc[UR36][R8.64+0x70], R89 ;  /* 0x000070590800a986 */ /* 0x0007e2000c101124 */
[C---:B------:R-:W-:Y:S02]  /*4420*/  ISETP.LT.OR P2, PT, R3.reuse, 0x79, !P1 ;  /* 0x000000790300780c */ /* 0x040fe40004f41670 */
[C---:B------:R-:W-:Y:S02]  /*4430*/  ISETP.LT.OR P0, PT, R3.reuse, 0x7a, !P0 ;  /* 0x0000007a0300780c */ /* 0x040fe40004701670 */
[----:B------:R-:W-:-:S02]  /*4440*/  ISETP.LT.OR P1, PT, R3, 0x7a, !P1 ;  /* 0x0000007a0300780c */ /* 0x000fc40004f21670 */
[----:B------:R-:W-:Y:S11]  /*4450*/  @P4 BRA `(.L_x_155) ;  /* 0x00000000000c4947 */ /* 0x000ff60003800000 */
[----:B--2---:R-:W3:Y:S02]  /*4460*/  LDG.E.U8 R157, desc[UR36][R166.64+0x71] ;  /* 0x00007124a69d7981 */ /* 0x004ee4000c1e1100 */
[----:B---3--:R-:W-:-:S05]  /*4470*/  PRMT R89, R157, 0x8880, RZ ;  /* 0x000088809d597816 */ /* 0x008fca00000000ff */
[----:B------:R-:W-:-:S07]  /*4480*/  IMAD R22, R89, R156, RZ ;  /* 0x0000009c59167224 */ /* 0x000fce00078e02ff */
.L_x_155:
[----:B------:R-:W-:Y:S05]  /*4490*/  BSYNC B1 ;  /* 0x0000000000017941 */ /* 0x000fea0003800000 */
.L_x_154:
[----:B------:R-:W-:Y:S01]  /*44a0*/  @!P4 IMAD R147, R147, R155, R22 ;  /* 0x0000009b9393c224 */ /* 0x000fe200078e0216 */
[----:B------:R-:W-:Y:S04]  /*44b0*/  BSSY B1, `(.L_x_156) ;  /* 0x0000006000017945 */ /* 0x000fe80003800000 */
[----:B------:R0:W-:Y:S01]  /*44c0*/  @!P4 STG.E.U8 desc[UR36][R8.64+0x71], R147 ;  /* 0x000071930800c986 */ /* 0x0001e2000c101124 */
[----:B------:R-:W-:Y:S05]  /*44d0*/  @P3 BRA `(.L_x_157) ;  /* 0x00000000000c3947 */ /* 0x000fea0003800000 */
[----:B--2---:R-:W3:Y:S02]  /*44e0*/  LDG.E.U8 R157, desc[UR36][R162.64+0x78] ;  /* 0x00007824a29d7981 */ /* 0x004ee4000c1e1100 */
[----:B---3--:R-:W-:-:S05]  /*44f0*/  PRMT R89, R157, 0x8880, RZ ;  /* 0x000088809d597816 */ /* 0x008fca00000000ff */
[----:B------:R-:W-:-:S07]  /*4500*/  IMAD R22, R89, R156, RZ ;  /* 0x0000009c59167224 */ /* 0x000fce00078e02ff */
.L_x_157:
[----:B------:R-:W-:Y:S05]  /*4510*/  BSYNC B1 ;  /* 0x0000000000017941 */ /* 0x000fea0003800000 */
.L_x_156:
[----:B---3--:R-:W-:Y:S01]  /*4520*/  @!P3 IMAD R89, R148, R155, R22 ;  /* 0x0000009b9459b224 */ /* 0x008fe200078e0216 */
[----:B------:R-:W-:Y:S01]  /*4530*/  BSSY B1, `(.L_x_158) ;  /* 0x0000007000017945 */ /* 0x000fe20003800000 */
[----:B----4-:R-:W-:-:S03]  /*4540*/  IMAD.X R91, RZ, RZ, R5, P5 ;  /* 0x000000ffff5b7224 */ /* 0x010fc600028e0605 */
[----:B------:R3:W-:Y:S01]  /*4550*/  @!P3 STG.E.U8 desc[UR36][R160.64+0x78], R89 ;  /* 0x00007859a000b986 */ /* 0x0007e2000c101124 */
[----:B------:R-:W-:Y:S05]  /*4560*/  @P0 BRA `(.L_x_159) ;  /* 0x00000000000c0947 */ /* 0x000fea0003800000 */
[----:B--2---:R-:W2:Y:S02]  /*4570*/  LDG.E.U8 R157, desc[UR36][R162.64+0x79] ;  /* 0x00007924a29d7981 */ /* 0x004ea4000c1e1100 */
[----:B--2---:R-:W-:-:S05]  /*4580*/  PRMT R5, R157, 0x8880, RZ ;  /* 0x000088809d057816 */ /* 0x004fca00000000ff */
[----:B------:R-:W-:-:S07]  /*4590*/  IMAD R22, R5, R156, RZ ;  /* 0x0000009c05167224 */ /* 0x000fce00078e02ff */
.L_x_159:
[----:B------:R-:W-:Y:S05]  /*45a0*/  BSYNC B1 ;  /* 0x0000000000017941 */ /* 0x000fea0003800000 */
.L_x_158:
[----:B------:R-:W-:Y:S01]  /*45b0*/  @!P0 IMAD R149, R149, R155, R22 ;  /* 0x0000009b95958224 */ /* 0x000fe200078e0216 */
[----:B------:R-:W-:Y:S01]  /*45c0*/  BSSY B1, `(.L_x_160) ;  /* 0x0000007000017945 */ /* 0x000fe20003800000 */
[----:B------:R-:W-:-:S03]  /*45d0*/  IMAD R4, R91, R158, RZ ;  /* 0x0000009e5b047224 */ /* 0x000fc600078e02ff */
[----:B------:R4:W-:Y:S01]  /*45e0*/  @!P0 STG.E.U8 desc[UR36][R160.64+0x79], R149 ;  /* 0x00007995a0008986 */ /* 0x0009e2000c101124 */
[----:B------:R-:W-:Y:S05]  /*45f0*/  @P2 BRA `(.L_x_161) ;  /* 0x00000000000c2947 */ /* 0x000fea0003800000 */
[----:B--2---:R-:W2:Y:S02]  /*4600*/  LDG.E.U8 R157, desc[UR36][R166.64+0x78] ;  /* 0x00007824a69d7981 */ /* 0x004ea4000c1e1100 */
[----:B--2---:R-:W-:-:S05]  /*4610*/  PRMT R5, R157, 0x8880, RZ ;  /* 0x000088809d057816 */ /* 0x004fca00000000ff */
[----:B------:R-:W-:-:S07]  /*4620*/  IMAD R22, R5, R156, RZ ;  /* 0x0000009c05167224 */ /* 0x000fce00078e02ff */
.L_x_161:
[----:B------:R-:W-:Y:S05]  /*4630*/  BSYNC B1 ;  /* 0x0000000000017941 */ /* 0x000fea0003800000 */
.L_x_160:
[----:B------:R-:W-:Y:S01]  /*4640*/  @!P2 IMAD R5, R150, R155, R22 ;  /* 0x0000009b9605a224 */ /* 0x000fe200078e0216 */
[----:B------:R-:W-:Y:S01]  /*4650*/  BSSY B1, `(.L_x_162) ;  /* 0x0000009000017945 */ /* 0x000fe20003800000 */
[C---:B---3--:R-:W-:Y:S02]  /*4660*/  IMAD R89, R153.reuse, R159, R4 ;  /* 0x0000009f99597224 */ /* 0x048fe400078e0204 */
[CC--:B------:R-:W-:Y:S01]  /*4670*/  IMAD.WIDE.U32 R164, R153.reuse, R158.reuse, R164 ;  /* 0x0000009e99a47225 */ /* 0x0c0fe200078e00a4 */
[----:B------:R3:W-:Y:S03]  /*4680*/  @!P2 STG.E.U8 desc[UR36][R8.64+0x78], R5 ;  /* 0x000078050800a986 */ /* 0x0007e6000c101124 */
[----:B------:R-:W-:Y:S01]  /*4690*/  IMAD.WIDE.U32 R158, R153, R158, R20 ;  /* 0x0000009e999e7225 */ /* 0x000fe200078e0014 */
[----:B------:R-:W-:Y:S06]  /*46a0*/  @P1 BRA `(.L_x_163) ;  /* 0x00000000000c1947 */ /* 0x000fec0003800000 */
[----:B--2---:R-:W3:Y:S02]  /*46b0*/  LDG.E.U8 R157, desc[UR36][R166.64+0x79] ;  /* 0x00007924a69d7981 */ /* 0x004ee4000c1e1100 */
[----:B---3--:R-:W-:-:S05]  /*46c0*/  PRMT R5, R157, 0x8880, RZ ;  /* 0x000088809d057816 */ /* 0x008fca00000000ff */
[----:B------:R-:W-:-:S07]  /*46d0*/  IMAD R22, R5, R156, RZ ;  /* 0x0000009c05167224 */ /* 0x000fce00078e02ff */
.L_x_163:
[----:B------:R-:W-:Y:S05]  /*46e0*/  BSYNC B1 ;  /* 0x0000000000017941 */ /* 0x000fea0003800000 */
.L_x_162:
[----:B------:R-:W-:Y:S01]  /*46f0*/  @!P1 IMAD R151, R151, R155, R22 ;  /* 0x0000009b97979224 */ /* 0x000fe200078e0216 */
[----:B------:R-:W-:Y:S01]  /*4700*/  ISETP.GE.AND P2, PT, R0, 0x81, PT ;  /* 0x000000810000780c */ /* 0x000fe20003f46270 */
[----:B------:R-:W-:Y:S01]  /*4710*/  BSSY B1, `(.L_x_164) ;  /* 0x000000c000017945 */ /* 0x000fe20003800000 */
[----:B------:R-:W-:Y:S02]  /*4720*/  IADD3 R4, P5, R158, R12, RZ ;  /* 0x0000000c9e047210 */ /* 0x000fe40007fbe0ff */
[----:B------:R0:W-:Y:S01]  /*4730*/  @!P1 STG.E.U8 desc[UR36][R8.64+0x79], R151 ;  /* 0x0000799708009986 */ /* 0x0001e2000c101124 */
[----:B------:R-:W-:Y:S02]  /*4740*/  ISETP.LT.OR P1, PT, R3, 0x1, !P2 ;  /* 0x000000010300780c */ /* 0x000fe40005721670 */
[----:B---3--:R-:W-:Y:S02]  /*4750*/  IADD3.X R5, R13, R159, R89, P5, !PT ;  /* 0x0000009f0d057210 */ /* 0x008fe40002ffe459 */
[----:B------:R-:W-:-:S02]  /*4760*/  ISETP.GE.AND P0, PT, R0, 0x89, PT ;  /* 0x000000890000780c */ /* 0x000fc40003f06270 */
[----:B------:R-:W-:Y:S02]  /*4770*/  IADD3 R12, P4, P3, R14, R12, R164 ;  /* 0x0000000c0e0c7210 */ /* 0x000fe40007b9e0a4 */
[----:B------:R-:W-:-:S05]  /*4780*/  ISETP.LT.OR P5, PT, R3, 0x2, !P2 ;  /* 0x000000020300780c */ /* 0x000fca00057a1670 */
[----:B0-----:R-:W-:Y:S08]  /*4790*/  @P1 BRA `(.L_x_165) ;  /* 0x00000000000c1947 */ /* 0x001ff00003800000 */
[----:B--2---:R-:W2:Y:S02]  /*47a0*/  LDG.E.U8 R157, desc[UR36][R4.64] ;  /* 0x00000024049d7981 */ /* 0x004ea4000c1e1100 */
[----:B--2---:R-:W-:-:S05]  /*47b0*/  PRMT R9, R157, 0x8880, RZ ;  /* 0x000088809d097816 */ /* 0x004fca00000000ff */
[----:B------:R-:W-:-:S07]  /*47c0*/  IMAD R22, R9, R156, RZ ;  /* 0x0000009c09167224 */ /* 0x000fce00078e02ff */
.L_x_165:
[----:B------:R-:W-:Y:S05]  /*47d0*/  BSYNC B1 ;  /* 0x0000000000017941 */ /* 0x000fea0003800000 */
.L_x_164:
[----:B------:R-:W-:Y:S01]  /*47e0*/  @!P1 IMAD R9, R24, R155, R22 ;  /* 0x0000009b18099224 */ /* 0x000fe200078e0216 */
[----:B------:R-:W-:Y:S01]  /*47f0*/  BSSY B1, `(.L_x_166) ;  /* 0x0000007000017945 */ /* 0x000fe20003800000 */
[----:B------:R-:W-:-:S03]  /*4800*/  IMAD.IADD R164, R89, 0x1, R165 ;  /* 0x0000000159a47824 */ /* 0x000fc600078e02a5 */
[----:B------:R0:W-:Y:S01]  /*4810*/  @!P1 STG.E.U8 desc[UR36][R6.64], R9 ;  /* 0x0000000906009986 */ /* 0x0001e2000c101124 */
[----:B------:R-:W-:Y:S05]  /*4820*/  @P5 BRA `(.L_x_167) ;  /* 0x00000000000c5947 */ /* 0x000fea0003800000 */
[----:B--2---:R-:W0:Y:S02]  /*4830*/  LDG.E.U8 R157, desc[UR36][R4.64+0x1] ;  /* 0x00000124049d7981 */ /* 0x004e24000c1e1100 */
[----:B0-----:R-:W-:-:S05]  /*4840*/  PRMT R9, R157, 0x8880, RZ ;  /* 0x000088809d097816 */ /* 0x001fca00000000ff */
[----:B------:R-:W-:-:S07]  /*4850*/  IMAD R22, R9, R156, RZ ;  /* 0x0000009c09167224 */ /* 0x000fce00078e02ff */
.L_x_167:
[----:B------:R-:W-:Y:S05]  /*4860*/  BSYNC B1 ;  /* 0x0000000000017941 */ /* 0x000fea0003800000 */
.L_x_166:
[----:B------:R-:W-:Y:S01]  /*4870*/  ISETP.LT.OR P1, PT, R3, 0x1, !P0 ;  /* 0x000000010300780c */ /* 0x000fe20004721670 */
[----:B------:R-:W-:Y:S01]  /*4880*/  @!P5 IMAD R25, R25, R155, R22 ;  /* 0x0000009b1919d224 */ /* 0x000fe200078e0216 */
[----:B------:R-:W-:Y:S01]  /*4890*/  BSSY B1, `(.L_x_168) ;  /* 0x000000a000017945 */ /* 0x000fe20003800000 */
[----:B------:R-:W-:Y:S02]  /*48a0*/  IADD3.X R13, R21, R13, R164, P4, P3 ;  /* 0x0000000d150d7210 */ /* 0x000fe400027e64a4 */
[C---:B------:R-:W-:Y:S01]  /*48b0*/  ISETP.LT.OR P4, PT, R3.reuse, 0x2, !P0 ;  /* 0x000000020300780c */ /* 0x040fe20004781670 */
[----:B------:R3:W-:Y:S01]  /*48c0*/  @!P5 STG.E.U8 desc[UR36][R6.64+0x1], R25 ;  /* 0x000001190600d986 */ /* 0x0007e2000c101124 */
[C---:B------:R-:W-:Y:S02]  /*48d0*/  ISETP.LT.OR P5, PT, R3.reuse, 0x9, !P2 ;  /* 0x000000090300780c */ /* 0x040fe400057a1670 */
[----:B------:R-:W-:-:S04]  /*48e0*/  ISETP.LT.OR P3, PT, R3, 0xa, !P2 ;  /* 0x0000000a0300780c */ /* 0x000fc80005761670 */
[----:B------:R-:W-:Y:S09]  /*48f0*/  @P1 BRA `(.L_x_169) ;  /* 0x00000000000c1947 */ /* 0x000ff20003800000 */
[----:B--2---:R-:W0:Y:S02]  /*4900*/  LDG.E.U8 R157, desc[UR36][R12.64] ;  /* 0x000000240c9d7981 */ /* 0x004e24000c1e1100 */
[----:B0-----:R-:W-:-:S05]  /*4910*/  PRMT R9, R157, 0x8880, RZ ;  /* 0x000088809d097816 */ /* 0x001fca00000000ff */
[----:B------:R-:W-:-:S07]  /*4920*/  IMAD R22, R9, R156, RZ ;  /* 0x0000009c09167224 */ /* 0x000fce00078e02ff */
.L_x_169:
[----:B------:R-:W-:Y:S05]  /*4930*/  BSYNC B1 ;  /* 0x0000000000017941 */ /* 0x000fea0003800000 */
.L_x_168:
[----:B0-----:R-:W-:Y:S01]  /*4940*/  @!P1 IMAD R9, R26, R155, R22 ;  /* 0x0000009b1a099224 */ /* 0x001fe200078e0216 */
[----:B------:R-:W-:Y:S04]  /*4950*/  BSSY B1, `(.L_x_170) ;  /* 0x0000006000017945 */ /* 0x000fe80003800000 */
[----:B------:R0:W-:Y:S01]  /*4960*/  @!P1 STG.E.U8 desc[UR36][R10.64], R9 ;  /* 0x000000090a009986 */ /* 0x0001e2000c101124 */
[----:B------:R-:W-:Y:S05]  /*4970*/  @P4 BRA `(.L_x_171) ;  /* 0x00000000000c4947 */ /* 0x000fea0003800000 */
[----:B--2---:R-:W0:Y:S02]  /*4980*/  LDG.E.U8 R157, desc[UR36][R12.64+0x1] ;  /* 0x000001240c9d7981 */ /* 0x004e24000c1e1100 */
[----:B0-----:R-:W-:-:S05]  /*4990*/  PRMT R9, R157, 0x8880, RZ ;  /* 0x000088809d097816 */ /* 0x001fca00000000ff */
[----:B------:R-:W-:-:S07]  /*49a0*/  IMAD R22, R9, R156, RZ ;  /* 0x0000009c09167224 */ /* 0x000fce00078e02ff */
.L_x_171:
[----:B------:R-:W-:Y:S05]  /*49b0*/  BSYNC B1 ;  /* 0x0000000000017941 */ /* 0x000fea0003800000 */
.L_x_170:
[----:B------:R-:W-:Y:S01]  /*49c0*/  @!P4 IMAD R27, R27, R155, R22 ;  /* 0x0000009b1b1bc224 */ /* 0x000fe200078e0216 */
[----:B------:R-:W-:Y:S04]  /*49d0*/  BSSY B1, `(.L_x_172) ;  /* 0x0000006000017945 */ /* 0x000fe80003800000 */
[----:B------:R0:W-:Y:S01]  /*49e0*/  @!P4 STG.E.U8 desc[UR36][R10.64+0x1], R27 ;  /* 0x0000011b0a00c986 */ /* 0x0001e2000c101124 */
[----:B------:R-:W-:Y:S05]  /*49f0*/  @P5 BRA `(.L_x_173) ;  /* 0x00000000000c5947 */ /* 0x000fea0003800000 */
[----:B--2---:R-:W0:Y:S02]  /*4a00*/  LDG.E.U8 R157, desc[UR36][R4.64+0x8] ;  /* 0x00000824049d7981 */ /* 0x004e24000c1e1100 */
[----:B0-----:R-:W-:-:S05]  /*4a10*/  PRMT R9, R157, 0x8880, RZ ;  /* 0x000088809d097816 */ /* 0x001fca00000000ff */
[----:B------:R-:W-:-:S07]  /*4a20*/  IMAD R22, R9, R156, RZ ;  /* 0x0000009c09167224 */ /* 0x000fce00078e02ff */
.L_x_173:
[----:B------:R-:W-:Y:S05]  /*4a30*/  BSYNC B1 ;  /* 0x0000000000017941 */ /* 0x000fea0003800000 */
.L_x_172:
[----:B0-----:R-:W-:Y:S01]  /*4a40*/  @!P5 IMAD R9, R28, R155, R22 ;  /* 0x0000009b1c09d224 */ /* 0x001fe200078e0216 */
[----:B------:R-:W-:Y:S04]  /*4a50*/  BSSY B1, `(.L_x_174) ;  /* 0x0000006000017945 */ /* 0x000fe80003800000 */
[----:B------:R0:W-:Y:S01]  /*4a60*/  @!P5 STG.E.U8 desc[UR36][R6.64+0x8], R9 ;  /* 0x000008090600d986 */ /* 0x0001e2000c101124 */
[----:B------:R-:W-:Y:S05]  /*4a70*/  @P3 BRA `(.L_x_175) ;  /* 0x00000000000c3947 */ /* 0x000fea0003800000 */
[----:B--2---:R-:W0:Y:S02]  /*4a80*/  LDG.E.U8 R157, desc[UR36][R4.64+0x9] ;  /* 0x00000924049d7981 */ /* 0x004e24000c1e1100 */
[----:B0-----:R-:W-:-:S05]  /*4a90*/  PRMT R9, R157, 0x8880, RZ ;  /* 0x000088809d097816 */ /* 0x001fca00000000ff */
[----:B------:R-:W-:-:S07]  /*4aa0*/  IMAD R22, R9, R156, RZ ;  /* 0x0000009c09167224 */ /* 0x000fce00078e02ff */
.L_x_175:
[----:B------:R-:W-:Y:S05]  /*4ab0*/  BSYNC B1 ;  /* 0x0000000000017941 */ /* 0x000fea0003800000 */
.L_x_174:
[----:B------:R-:W-:Y:S01]  /*4ac0*/  ISETP.LT.OR P5, PT, R3, 0x9, !P0 ;  /* 0x000000090300780c */ /* 0x000fe200047a1670 */
[----:B------:R-:W-:Y:S01]  /*4ad0*/  @!P3 IMAD R29, R29, R155, R22 ;  /* 0x0000009b1d1db224 */ /* 0x000fe200078e0216 */
[----:B------:R-:W-:Y:S01]  /*4ae0*/  BSSY B1, `(.L_x_176) ;  /* 0x0000009000017945 */ /* 0x000fe20003800000 */
[C---:B------:R-:W-:Y:S02]  /*4af0*/  ISETP.LT.OR P4, PT, R3.reuse, 0xa, !P0 ;  /* 0x0000000a0300780c */ /* 0x040fe40004781670 */
[C---:B------:R-:W-:Y:S01]  /*4b00*/  ISETP.LT.OR P1, PT, R3.reuse, 0x12, !P2 ;  /* 0x000000120300780c */ /* 0x040fe20005721670 */
[----:B------:R0:W-:Y:S01]  /*4b10*/  @!P3 STG.E.U8 desc[UR36][R6.64+0x9], R29 ;  /* 0x0000091d0600b986 */ /* 0x0001e2000c101124 */
[----:B------:R-:W-:-:S06]  /*4b20*/  ISETP.LT.OR P3, PT, R3, 0x11, !P2 ;  /* 0x000000110300780c */ /* 0x000fcc0005761670 */
[----:B------:R-:W-:Y:S07]  /*4b30*/  @P5 BRA `(.L_x_177) ;  /* 0x00000000000c5947 */ /* 0x000fee0003800000 */
[----:B--2---:R-:W0:Y:S02]  /*4b40*/  LDG.E.U8 R157, desc[UR36][R12.64+0x8] ;  /* 0x000008240c9d7981 */ /* 0x004e24000c1e1100 */
[----:B0-----:R-:W-:-:S05]  /*4b50*/  PRMT R9, R157, 0x8880, RZ ;  /* 0x000088809d097816 */ /* 0x001fca00000000ff */
[----:B------:R-:W-:-:S07]  /*4b60*/  IMAD R22, R9, R156, RZ ;  /* 0x0000009c09167224 */ /* 0x000fce00078e02ff */
.L_x_177:
[----:B------:R-:W-:Y:S05]  /*4b70*/  BSYNC B1 ;  /* 0x0000000000017941 */ /* 0x000fea0003800000 */
.L_x_176:
[----:B0-----:R-:W-:Y:S01]  /*4b80*/  @!P5 IMAD R9, R30, R155, R22 ;  /* 0x0000009b1e09d224 */ /* 0x001fe200078e0216 */
[----:B------:R-:W-:Y:S04]  /*4b90*/  BSSY B1, `(.L_x_178) ;  /* 0x0000006000017945 */ /* 0x000fe80003800000 */
[----:B------:R0:W-:Y:S01]  /*4ba0*/  @!P5 STG.E.U8 desc[UR36][R10.64+0x8], R9 ;  /* 0x000008090a00d986 */ /* 0x0001e2000c101124 */
[----:B------:R-:W-:Y:S05]  /*4bb0*/  @P4 BRA `(.L_x_179) ;  /* 0x00000000000c4947 */ /* 0x000fea0003800000 */
[----:B--2---:R-:W0:Y:S02]  /*4bc0*/  LDG.E.U8 R157, desc[UR36][R12.64+0x9] ;  /* 0x000009240c9d7981 */ /* 0x004e24000c1e1100 */
[----:B0-----:R-:W-:-:S05]  /*4bd0*/  PRMT R9, R157, 0x8880, RZ ;  /* 0x000088809d097816 */ /* 0x001fca00000000ff */
[----:B------:R-:W-:-:S07]  /*4be0*/  IMAD R22, R9, R156, RZ ;  /* 0x0000009c09167224 */ /* 0x000fce00078e02ff */
.L_x_179:
[----:B------:R-:W-:Y:S05]  /*4bf0*/  BSYNC B1 ;  /* 0x0000000000017941 */ /* 0x000fea0003800000 */
.L_x_178:
[----:B------:R-:W-:Y:S01]  /*4c00*/  @!P4 IMAD R31, R31, R155, R22 ;  /* 0x0000009b1f1fc224 */ /* 0x000fe200078e0216 */
[----:B------:R-:W-:Y:S04]  /*4c10*/  BSSY B1, `(.L_x_180) ;  /* 0x0000006000017945 */ /* 0x000fe80003800000 */
[----:B------:R0:W-:Y:S01]  /*4c20*/  @!P4 STG.E.U8 desc[UR36][R10.64+0x9], R31 ;  /* 0x0000091f0a00c986 */ /* 0x0001e2000c101124 */
[----:B------:R-:W-:Y:S05]  /*4c30*/  @P3 BRA `(.L_x_181) ;  /* 0x00000000000c3947 */ /* 0x000fea0003800000 */
[----:B--2---:R-:W0:Y:S02]  /*4c40*/  LDG.E.U8 R157, desc[UR36][R4.64+0x10] ;  /* 0x00001024049d7981 */ /* 0x004e24000c1e1100 */
[----:B0-----:R-:W-:-:S05]  /*4c50*/  PRMT R9, R157, 0x8880, RZ ;  /* 0x000088809d097816 */ /* 0x001fca00000000ff */
[----:B------:R-:W-:-:S07]  /*4c60*/  IMAD R22, R9, R156, RZ ;  /* 0x0000009c09167224 */ /* 0x000fce00078e02ff */
.L_x_181:
[----:B------:R-:W-:Y:S05]  /*4c70*/  BSYNC B1 ;  /* 0x0000000000017941 */ /* 0x000fea0003800000 */
.L_x_180:
[----:B0-----:R-:W-:Y:S01]  /*4c80*/  @!P3 IMAD R9, R32, R155, R22 ;  /* 0x0000009b2009b224 */ /* 0x001fe200078e0216 */
[----:B------:R-:W-:Y:S04]  /*4c90*/  BSSY B1, `(.L_x_182) ;  /* 0x0000006000017945 */ /* 0x000fe80003800000 */
[----:B------:R0:W-:Y:S01]  /*4ca0*/  @!P3 STG.E.U8 desc[UR36][R6.64+0x10], R9 ;  /* 0x000010090600b986 */ /* 0x0001e2000c101124 */
[----:B------:R-:W-:Y:S05]  /*4cb0*/  @P1 BRA `(.L_x_183) ;  /* 0x00000000000c1947 */ /* 0x000fea0003800000 */
[----:B--2---:R-:W0:Y:S02]  /*4cc0*/  LDG.E.U8 R157, desc[UR36][R4.64+0x11] ;  /* 0x00001124049d7981 */ /* 0x004e24000c1e1100 */
[----:B0-----:R-:W-:-:S05]  /*4cd0*/  PRMT R9, R157, 0x8880, RZ ;  /* 0x000088809d097816 */ /* 0x001fca00000000ff */
[----:B------:R-:W-:-:S07]  /*4ce0*/  IMAD R22, R9, R156, RZ ;  /* 0x0000009c09167224 */ /* 0x000fce00078e02ff */
.L_x_183:
[----:B------:R-:W-:Y:S05]  /*4cf0*/  BSYNC B1 ;  /* 0x0000000000017941 */ /* 0x000fea0003800000 */
.L_x_182:
        /* <DEDUP_REMOVED lines=11> */
.L_x_185:
[----:B------:R-:W-:Y:S05]  /*4db0*/  BSYNC B1 ;  /* 0x0000000000017941 */ /* 0x000fea0003800000 */
.L_x_184:
[----:B0-----:R-:W-:Y:S01]  /*4dc0*/  @!P4 IMAD R9, R34, R155, R22 ;  /* 0x0000009b2209c224 */ /* 0x001fe200078e0216 */
[----:B------:R-:W-:Y:S04]  /*4dd0*/  BSSY B1, `(.L_x_186) ;  /* 0x0000006000017945 */ /* 0x000fe80003800000 */
[----:B------:R0:W-:Y:S01]  /*4de0*/  @!P4 STG.E.U8 desc[UR36][R10.64+0x10], R9 ;  /* 0x000010090a00c986 */ /* 0x0001e2000c101124 */
[----:B------:R-:W-:Y:S05]  /*4df0*/  @P3 BRA `(.L_x_187) ;  /* 0x00000000000c3947 */ /* 0x000fea0003800000 */
[----:B--2---:R-:W0:Y:S02]  /*4e00*/  LDG.E.U8 R157, desc[UR36][R12.64+0x11] ;  /* 0x000011240c9d7981 */ /* 0x004e24000c1e1100 */
[----:B0-----:R-:W-:-:S05]  /*4e10*/  PRMT R9, R157, 0x8880, RZ ;  /* 0x000088809d097816 */ /* 0x001fca00000000ff */
[----:B------:R-:W-:-:S07]  /*4e20*/  IMAD R22, R9, R156, RZ ;  /* 0x0000009c09167224 */ /* 0x000fce00078e02ff */
.L_x_187:
[----:B------:R-:W-:Y:S05]  /*4e30*/  BSYNC B1 ;  /* 0x0000000000017941 */ /* 0x000fea0003800000 */
.L_x_186:
[----:B------:R-:W-:Y:S01]  /*4e40*/  @!P3 IMAD R35, R35, R155, R22 ;  /* 0x0000009b2323b224 */ /* 0x000fe200078e0216 */
[----:B------:R-:W-:Y:S04]  /*4e50*/  BSSY B1, `(.L_x_188) ;  /* 0x0000006000017945 */ /* 0x000fe80003800000 */
[----:B------:R0:W-:Y:S01]  /*4e60*/  @!P3 STG.E.U8 desc[UR36][R10.64+0x11], R35 ;  /* 0x000011230a00b986 */ /* 0x0001e2000c101124 */
[----:B------:R-:W-:Y:S05]  /*4e70*/  @P5 BRA `(.L_x_189) ;  /* 0x00000000000c5947 */ /* 0x000fea0003800000 */
[----:B--2---:R-:W0:Y:S02]  /*4e80*/  LDG.E.U8 R157, desc[UR36][R4.64+0x18] ;  /* 0x00001824049d7981 */ /* 0x004e24000c1e1100 */
[----:B0-----:R-:W-:-:S05]  /*4e90*/  PRMT R9, R157, 0x8880, RZ ;  /* 0x000088809d097816 */ /* 0x001fca00000000ff */
[----:B------:R-:W-:-:S07]  /*4ea0*/  IMAD R22, R9, R156, RZ ;  /* 0x0000009c09167224 */ /* 0x000fce00078e02ff */
.L_x_189:
[----:B------:R-:W-:Y:S05]  /*4eb0*/  BSYNC B1 ;  /* 0x0000000000017941 */ /* 0x000fea0003800000 */
.L_x_188:
[----:B0-----:R-:W-:Y:S01]  /*4ec0*/  @!P5 IMAD R9, R36, R155, R22 ;  /* 0x0000009b2409d224 */ /* 0x001fe200078e0216 */
[----:B------:R-:W-:Y:S04]  /*4ed0*/  BSSY B1, `(.L_x_190) ;  /* 0x0000006000017945 */ /* 0x000fe80003800000 */
[----:B------:R0:W-:Y:S01]  /*4ee0*/  @!P5 STG.E.U8 desc[UR36][R6.64+0x18], R9 ;  /* 0x000018090600d986 */ /* 0x0001e2000c101124 */
[----:B------:R-:W-:Y:S05]  /*4ef0*/  @P1 BRA `(.L_x_191) ;  /* 0x00000000000c1947 */ /* 0x000fea0003800000 */
[----:B--2---:R-:W0:Y:S02]  /*4f00*/  LDG.E.U8 R157, desc[UR36][R4.64+0x19] ;  /* 0x00001924049d7981 */ /* 0x004e24000c1e1100 */
[----:B0-----:R-:W-:-:S05]  /*4f10*/  PRMT R9, R157, 0x8880, RZ ;  /* 0x000088809d097816 */ /* 0x001fca00000000ff */
[----:B------:R-:W-:-:S07]  /*4f20*/  IMAD R22, R9, R156, RZ ;  /* 0x0000009c09167224 */ /* 0x000fce00078e02ff */
.L_x_191:
[----:B------:R-:W-:Y:S05]  /*4f30*/  BSYNC B1 ;  /* 0x0000000000017941 */ /* 0x000fea0003800000 */
.L_x_190:
        /* <DEDUP_REMOVED lines=11> */
.L_x_193:
[----:B------:R-:W-:Y:S05]  /*4ff0*/  BSYNC B1 ;  /* 0x0000000000017941 */ /* 0x000fea0003800000 */
.L_x_192:
[----:B0-----:R-:W-:Y:S01]  /*5000*/  @!P4 IMAD R9, R38, R155, R22 ;  /* 0x0000009b2609c224 */ /* 0x001fe200078e0216 */
[----:B------:R-:W-:Y:S04]  /*5010*/  BSSY B1, `(.L_x_194) ;  /* 0x0000006000017945 */ /* 0x000fe80003800000 */
[----:B------:R0:W-:Y:S01]  /*5020*/  @!P4 STG.E.U8 desc[UR36][R10.64+0x18], R9 ;  /* 0x000018090a00c986 */ /* 0x0001e2000c101124 */
[----:B------:R-:W-:Y:S05]  /*5030*/  @P3 BRA `(.L_x_195) ;  /* 0x00000000000c3947 */ /* 0x000fea0003800000 */
[----:B--2---:R-:W0:Y:S02]  /*5040*/  LDG.E.U8 R157, desc[UR36][R12.64+0x19] ;  /* 0x000019240c9d7981 */ /* 0x004e24000c1e1100 */
[----:B0-----:R-:W-:-:S05]  /*5050*/  PRMT R9, R157, 0x8880, RZ ;  /* 0x000088809d097816 */ /* 0x001fca00000000ff */
[----:B------:R-:W-:-:S07]  /*5060*/  IMAD R22, R9, R156, RZ ;  /* 0x0000009c09167224 */ /* 0x000fce00078e02ff */
.L_x_195:
[----:B------:R-:W-:Y:S05]  /*5070*/  BSYNC B1 ;  /* 0x0000000000017941 */ /* 0x000fea0003800000 */
.L_x_194:
[----:B------:R-:W-:Y:S01]  /*5080*/  @!P3 IMAD R39, R39, R155, R22 ;  /* 0x0000009b2727b224 */ /* 0x000fe200078e0216 */
[----:B------:R-:W-:Y:S04]  /*5090*/  BSSY B1, `(.L_x_196) ;  /* 0x0000006000017945 */ /* 0x000fe80003800000 */
[----:B------:R0:W-:Y:S01]  /*50a0*/  @!P3 STG.E.U8 desc[UR36][R10.64+0x19], R39 ;  /* 0x000019270a00b986 */ /* 0x0001e2000c101124 */
[----:B------:R-:W-:Y:S05]  /*50b0*/  @P5 BRA `(.L_x_197) ;  /* 0x00000000000c5947 */ /* 0x000fea0003800000 */
[----:B--2---:R-:W0:Y:S02]  /*50c0*/  LDG.E.U8 R157, desc[UR36][R4.64+0x20] ;  /* 0x00002024049d7981 */ /* 0x004e24000c1e1100 */
[----:B0-----:R-:W-:-:S05]  /*50d0*/  PRMT R9, R157, 0x8880, RZ ;  /* 0x000088809d097816 */ /* 0x001fca00000000ff */
[----:B------:R-:W-:-:S07]  /*50e0*/  IMAD R22, R9, R156, RZ ;  /* 0x0000009c09167224 */ /* 0x000fce00078e02ff */
.L_x_197:
[----:B------:R-:W-:Y:S05]  /*50f0*/  BSYNC B1 ;  /* 0x0000000000017941 */ /* 0x000fea0003800000 */
.L_x_196:
[----:B0-----:R-:W-:Y:S01]  /*5100*/  @!P5 IMAD R9, R40, R155, R22 ;  /* 0x0000009b2809d224 */ /* 0x001fe200078e0216 */
[----:B------:R-:W-:Y:S04]  /*5110*/  BSSY B1, `(.L_x_198) ;  /* 0x0000006000017945 */ /* 0x000fe80003800000 */
[----:B------:R0:W-:Y:S01]  /*5120*/  @!P5 STG.E.U8 desc[UR36][R6.64+0x20], R9 ;  /* 0x000020090600d986 */ /* 0x0001e2000c101124 */
[----:B------:R-:W-:Y:S05]  /*5130*/  @P1 BRA `(.L_x_199) ;  /* 0x00000000000c1947 */ /* 0x000fea0003800000 */
[----:B--2---:R-:W0:Y:S02]  /*5140*/  LDG.E.U8 R157, desc[UR36][R4.64+0x21] ;  /* 0x00002124049d7981 */ /* 0x004e24000c1e1100 */
[----:B0-----:R-:W-:-:S05]  /*5150*/  PRMT R9, R157, 0x8880, RZ ;  /* 0x000088809d097816 */ /* 0x001fca00000000ff */
[----:B------:R-:W-:-:S07]  /*5160*/  IMAD R22, R9, R156, RZ ;  /* 0x0000009c09167224 */ /* 0x000fce00078e02ff */
.L_x_199:
[----:B------:R-:W-:Y:S05]  /*5170*/  BSYNC B1 ;  /* 0x0000000000017941 */ /* 0x000fea0003800000 */
.L_x_198:
        /* <DEDUP_REMOVED lines=11> */
.L_x_201:
[----:B------:R-:W-:Y:S05]  /*5230*/  BSYNC B1 ;  /* 0x0000000000017941 */ /* 0x000fea0003800000 */
.L_x_200:
[----:B0-----:R-:W-:Y:S01]  /*5240*/  @!P4 IMAD R9, R42, R155, R22 ;  /* 0x0000009b2a09c224 */ /* 0x001fe200078e0216 */
[----:B------:R-:W-:Y:S04]  /*5250*/  BSSY B1, `(.L_x_202) ;  /* 0x0000006000017945 */ /* 0x000fe80003800000 */
[----:B------:R0:W-:Y:S01]  /*5260*/  @!P4 STG.E.U8 desc[UR36][R10.64+0x20], R9 ;  /* 0x000020090a00c986 */ /* 0x0001e2000c101124 */
[----:B------:R-:W-:Y:S05]  /*5270*/  @P3 BRA `(.L_x_203) ;  /* 0x00000000000c3947 */ /* 0x000fea0003800000 */
[----:B--2---:R-:W0:Y:S02]  /*5280*/  LDG.E.U8 R157, desc[UR36][R12.64+0x21] ;  /* 0x000021240c9d7981 */ /* 0x004e24000c1e1100 */
[----:B0-----:R-:W-:-:S05]  /*5290*/  PRMT R9, R157, 0x8880, RZ ;  /* 0x000088809d097816 */ /* 0x001fca00000000ff */
[----:B------:R-:W-:-:S07]  /*52a0*/  IMAD R22, R9, R156, RZ ;  /* 0x0000009c09167224 */ /* 0x000fce00078e02ff */
.L_x_203:
[----:B------:R-:W-:Y:S05]  /*52b0*/  BSYNC B1 ;  /* 0x0000000000017941 */ /* 0x000fea0003800000 */
.L_x_202:
[----:B------:R-:W-:Y:S01]  /*52c0*/  @!P3 IMAD R43, R43, R155, R22 ;  /* 0x0000009b2b2bb224 */ /* 0x000fe200078e0216 */
[----:B------:R-:W-:Y:S04]  /*52d0*/  BSSY B1, `(.L_x_204) ;  /* 0x0000006000017945 */ /* 0x000fe80003800000 */
[----:B------:R0:W-:Y:S01]  /*52e0*/  @!P3 STG.E.U8 desc[UR36][R10.64+0x21], R43 ;  /* 0x0000212b0a00b986 */ /* 0x0001e2000c101124 */
[----:B------:R-:W-:Y:S05]  /*52f0*/  @P5 BRA `(.L_x_205) ;  /* 0x00000000000c5947 */ /* 0x000fea0003800000 */
[----:B--2---:R-:W0:Y:S02]  /*5300*/  LDG.E.U8 R157, desc[UR36][R4.64+0x28] ;  /* 0x00002824049d7981 */ /* 0x004e24000c1e1100 */
[----:B0-----:R-:W-:-:S05]  /*5310*/  PRMT R9, R157, 0x8880, RZ ;  /* 0x000088809d097816 */ /* 0x001fca00000000ff */
[----:B------:R-:W-:-:S07]  /*5320*/  IMAD R22, R9, R156, RZ ;  /* 0x0000009c09167224 */ /* 0x000fce00078e02ff */
.L_x_205:
[----:B------:R-:W-:Y:S05]  /*5330*/  BSYNC B1 ;  /* 0x0000000000017941 */ /* 0x000fea0003800000 */
.L_x_204:
[----:B0-----:R-:W-:Y:S01]  /*5340*/  @!P5 IMAD R9, R44, R155, R22 ;  /* 0x0000009b2c09d224 */ /* 0x001fe200078e0216 */
[----:B------:R-:W-:Y:S04]  /*5350*/  BSSY B1, `(.L_x_206) ;  /* 0x0000006000017945 */ /* 0x000fe80003800000 */
[----:B------:R0:W-:Y:S01]  /*5360*/  @!P5 STG.E.U8 desc[UR36][R6.64+0x28], R9 ;  /* 0x000028090600d986 */ /* 0x0001e2000c101124 */
[----:B------:R-:W-:Y:S05]  /*5370*/  @P1 BRA `(.L_x_207) ;  /* 0x00000000000c1947 */ /* 0x000fea0003800000 */
[----:B--2---:R-:W0:Y:S02]  /*5380*/  LDG.E.U8 R157, desc[UR36][R4.64+0x29] ;  /* 0x00002924049d7981 */ /* 0x004e24000c1e1100 */
[----:B0-----:R-:W-:-:S05]  /*5390*/  PRMT R9, R157, 0x8880, RZ ;  /* 0x000088809d097816 */ /* 0x001fca00000000ff */
[----:B------:R-:W-:-:S07]  /*53a0*/  IMAD R22, R9, R156, RZ ;  /* 0x0000009c09167224 */ /* 0x000fce00078e02ff */
.L_x_207:
[----:B------:R-:W-:Y:S05]  /*53b0*/  BSYNC B1 ;  /* 0x0000000000017941 */ /* 0x000fea0003800000 */
.L_x_206:
        /* <DEDUP_REMOVED lines=11> */
.L_x_209:
[----:B------:R-:W-:Y:S05]  /*5470*/  BSYNC B1 ;  /* 0x0000000000017941 */ /* 0x000fea0003800000 */
.L_x_208:
[----:B0-----:R-:W-:Y:S01]  /*5480*/  @!P4 IMAD R9, R46, R155, R22 ;  /* 0x0000009b2e09c224 */ /* 0x001fe200078e0216 */
[----:B------:R-:W-:Y:S04]  /*5490*/  BSSY B1, `(.L_x_210) ;  /* 0x0000006000017945 */ /* 0x000fe80003800000 */
[----:B------:R0:W-:Y:S01]  /*54a0*/  @!P4 STG.E.U8 desc[UR36][R10.64+0x28], R9 ;  /* 0x000028090a00c986 */ /* 0x0001e2000c101124 */
[----:B------:R-:W-:Y:S05]  /*54b0*/  @P3 BRA `(.L_x_211) ;  /* 0x00000000000c3947 */ /* 0x000fea0003800000 */
[----:B--2---:R-:W0:Y:S02]  /*54c0*/  LDG.E.U8 R157, desc[UR36][R12.64+0x29] ;  /* 0x000029240c9d7981 */ /* 0x004e24000c1e1100 */
[----:B0-----:R-:W-:-:S05]  /*54d0*/  PRMT R9, R157, 0x8880, RZ ;  /* 0x000088809d097816 */ /* 0x001fca00000000ff */
[----:B------:R-:W-:-:S07]  /*54e0*/  IMAD R22, R9, R156, RZ ;  /* 0x0000009c09167224 */ /* 0x000fce00078e02ff */
.L_x_211:
[----:B------:R-:W-:Y:S05]  /*54f0*/  BSYNC B1 ;  /* 0x0000000000017941 */ /* 0x000fea0003800000 */
.L_x_210:
[----:B------:R-:W-:Y:S01]  /*5500*/  @!P3 IMAD R47, R47, R155, R22 ;  /* 0x0000009b2f2fb224 */ /* 0x000fe200078e0216 */
[----:B------:R-:W-:Y:S04]  /*5510*/  BSSY B1, `(.L_x_212) ;  /* 0x0000006000017945 */ /* 0x000fe80003800000 */
[----:B------:R0:W-:Y:S01]  /*5520*/  @!P3 STG.E.U8 desc[UR36][R10.64+0x29], R47 ;  /* 0x0000292f0a00b986 */ /* 0x0001e2000c101124 */
[----:B------:R-:W-:Y:S05]  /*5530*/  @P5 BRA `(.L_x_213) ;  /* 0x00000000000c5947 */ /* 0x000fea0003800000 */
[----:B--2---:R-:W0:Y:S02]  /*5540*/  LDG.E.U8 R157, desc[UR36][R4.64+0x30] ;  /* 0x00003024049d7981 */ /* 0x004e24000c1e1100 */
[----:B0-----:R-:W-:-:S05]  /*5550*/  PRMT R9, R157, 0x8880, RZ ;  /* 0x000088809d097816 */ /* 0x001fca00000000ff */
[----:B------:R-:W-:-:S07]  /*5560*/  IMAD R22, R9, R156, RZ ;  /* 0x0000009c09167224 */ /* 0x000fce00078e02ff */
.L_x_213:
[----:B------:R-:W-:Y:S05]  /*5570*/  BSYNC B1 ;  /* 0x0000000000017941 */ /* 0x000fea0003800000 */
.L_x_212:
[----:B0-----:R-:W-:Y:S01]  /*5580*/  @!P5 IMAD R9, R48, R155, R22 ;  /* 0x0000009b3009d224 */ /* 0x001fe200078e0216 */
[----:B------:R-:W-:Y:S04]  /*5590*/  BSSY B1, `(.L_x_214) ;  /* 0x0000006000017945 */ /* 0x000fe80003800000 */
[----:B------:R0:W-:Y:S01]  /*55a0*/  @!P5 STG.E.U8 desc[UR36][R6.64+0x30], R9 ;  /* 0x000030090600d986 */ /* 0x0001e2000c101124 */
[----:B------:R-:W-:Y:S05]  /*55b0*/  @P1 BRA `(.L_x_215) ;  /* 0x00000000000c1947 */ /* 0x000fea0003800000 */
[----:B--2---:R-:W0:Y:S02]  /*55c0*/  LDG.E.U8 R157, desc[UR36][R4.64+0x31] ;  /* 0x00003124049d7981 */ /* 0x004e24000c1e1100 */
[----:B0-----:R-:W-:-:S05]  /*55d0*/  PRMT R9, R157, 0x8880, RZ ;  /* 0x000088809d097816 */ /* 0x001fca00000000ff */
[----:B------:R-:W-:-:S07]  /*55e0*/  IMAD R22, R9, R156, RZ ;  /* 0x0000009c09167224 */ /* 0x000fce00078e02ff */
.L_x_215:
[----:B------:R-:W-:Y:S05]  /*55f0*/  BSYNC B1 ;  /* 0x0000000000017941 */ /* 0x000fea0003800000 */
.L_x_214:
        /* <DEDUP_REMOVED lines=11> */
.L_x_217:
[----:B------:R-:W-:Y:S05]  /*56b0*/  BSYNC B1 ;  /* 0x0000000000017941 */ /* 0x000fea0003800000 */
.L_x_216:
[----:B0-----:R-:W-:Y:S01]  /*56c0*/  @!P4 IMAD R9, R50, R155, R22 ;  /* 0x0000009b3209c224 */ /* 0x001fe200078e0216 */
[----:B------:R-:W-:Y:S04]  /*56d0*/  BSSY B1, `(.L_x_218) ;  /* 0x0000006000017945 */ /* 0x000fe80003800000 */
[----:B------:R0:W-:Y:S01]  /*56e0*/  @!P4 STG.E.U8 desc[UR36][R10.64+0x30], R9 ;  /* 0x000030090a00c986 */ /* 0x0001e2000c101124 */
[----:B------:R-:W-:Y:S05]  /*56f0*/  @P3 BRA `(.L_x_219) ;  /* 0x00000000000c3947 */ /* 0x000fea0003800000 */
[----:B--2---:R-:W0:Y:S02]  /*5700*/  LDG.E.U8 R157, desc[UR36][R12.64+0x31] ;  /* 0x000031240c9d7981 */ /* 0x004e24000c1e1100 */
[----:B0-----:R-:W-:-:S05]  /*5710*/  PRMT R9, R157, 0x8880, RZ ;  /* 0x000088809d097816 */ /* 0x001fca00000000ff */
[----:B------:R-:W-:-:S07]  /*5720*/  IMAD R22, R9, R156, RZ ;  /* 0x0000009c09167224 */ /* 0x000fce00078e02ff */
.L_x_219:
[----:B------:R-:W-:Y:S05]  /*5730*/  BSYNC B1 ;  /* 0x0000000000017941 */ /* 0x000fea0003800000 */
.L_x_218:
[----:B------:R-:W-:Y:S01]  /*5740*/  @!P3 IMAD R51, R51, R155, R22 ;  /* 0x0000009b3333b224 */ /* 0x000fe200078e0216 */
[----:B------:R-:W-:Y:S04]  /*5750*/  BSSY B1, `(.L_x_220) ;  /* 0x0000006000017945 */ /* 0x000fe80003800000 */
[----:B------:R0:W-:Y:S01]  /*5760*/  @!P3 STG.E.U8 desc[UR36][R10.64+0x31], R51 ;  /* 0x000031330a00b986 */ /* 0x0001e2000c101124 */
[----:B------:R-:W-:Y:S05]  /*5770*/  @P5 BRA `(.L_x_221) ;  /* 0x00000000000c5947 */ /* 0x000fea0003800000 */
[----:B--2---:R-:W0:Y:S02]  /*5780*/  LDG.E.U8 R157, desc[UR36][R4.64+0x38] ;  /* 0x00003824049d7981 */ /* 0x004e24000c1e1100 */
[----:B0-----:R-:W-:-:S05]  /*5790*/  PRMT R9, R157, 0x8880, RZ ;  /* 0x000088809d097816 */ /* 0x001fca00000000ff */
[----:B------:R-:W-:-:S07]  /*57a0*/  IMAD R22, R9, R156, RZ ;  /* 0x0000009c09167224 */ /* 0x000fce00078e02ff */
.L_x_221:
[----:B------:R-:W-:Y:S05]  /*57b0*/  BSYNC B1 ;  /* 0x0000000000017941 */ /* 0x000fea0003800000 */
.L_x_220:
[----:B0-----:R-:W-:Y:S01]  /*57c0*/  @!P5 IMAD R9, R52, R155, R22 ;  /* 0x0000009b3409d224 */ /* 0x001fe200078e0216 */
[----:B------:R-:W-:Y:S04]  /*57d0*/  BSSY B1, `(.L_x_222) ;  /* 0x0000006000017945 */ /* 0x000fe80003800000 */
[----:B------:R0:W-:Y:S01]  /*57e0*/  @!P5 STG.E.U8 desc[UR36][R6.64+0x38], R9 ;  /* 0x000038090600d986 */ /* 0x0001e2000c101124 */
[----:B------:R-:W-:Y:S05]  /*57f0*/  @P1 BRA `(.L_x_223) ;  /* 0x00000000000c1947 */ /* 0x000fea0003800000 */
[----:B--2---:R-:W0:Y:S02]  /*5800*/  LDG.E.U8 R157, desc[UR36][R4.64+0x39] ;  /* 0x00003924049d7981 */ /* 0x004e24000c1e1100 */
[----:B0-----:R-:W-:-:S05]  /*5810*/  PRMT R9, R157, 0x8880, RZ ;  /* 0x000088809d097816 */ /* 0x001fca00000000ff */
[----:B------:R-:W-:-:S07]  /*5820*/  IMAD R22, R9, R156, RZ ;  /* 0x0000009c09167224 */ /* 0x000fce00078e02ff */
.L_x_223:
[----:B------:R-:W-:Y:S05]  /*5830*/  BSYNC B1 ;  /* 0x0000000000017941 */ /* 0x000fea0003800000 */
.L_x_222:
        /* <DEDUP_REMOVED lines=11> */
.L_x_225:
[----:B------:R-:W-:Y:S05]  /*58f0*/  BSYNC B1 ;  /* 0x0000000000017941 */ /* 0x000fea0003800000 */
.L_x_224:
[----:B0-----:R-:W-:Y:S01]  /*5900*/  @!P4 IMAD R9, R54, R155, R22 ;  /* 0x0000009b3609c224 */ /* 0x001fe200078e0216 */
[----:B------:R-:W-:Y:S04]  /*5910*/  BSSY B1, `(.L_x_226) ;  /* 0x0000006000017945 */ /* 0x000fe80003800000 */
[----:B------:R0:W-:Y:S01]  /*5920*/  @!P4 STG.E.U8 desc[UR36][R10.64+0x38], R9 ;  /* 0x000038090a00c986 */ /* 0x0001e2000c101124 */
[----:B------:R-:W-:Y:S05]  /*5930*/  @P3 BRA `(.L_x_227) ;  /* 0x00000000000c3947 */ /* 0x000fea0003800000 */
[----:B--2---:R-:W0:Y:S02]  /*5940*/  LDG.E.U8 R157, desc[UR36][R12.64+0x39] ;  /* 0x000039240c9d7981 */ /* 0x004e24000c1e1100 */
[----:B0-----:R-:W-:-:S05]  /*5950*/  PRMT R9, R157, 0x8880, RZ ;  /* 0x000088809d097816 */ /* 0x001fca00000000ff */
[----:B------:R-:W-:-:S07]  /*5960*/  IMAD R22, R9, R156, RZ ;  /* 0x0000009c09167224 */ /* 0x000fce00078e02ff */
.L_x_227:
[----:B------:R-:W-:Y:S05]  /*5970*/  BSYNC B1 ;  /* 0x0000000000017941 */ /* 0x000fea0003800000 */
.L_x_226:
[----:B------:R-:W-:Y:S01]  /*5980*/  @!P3 IMAD R55, R55, R155, R22 ;  /* 0x0000009b3737b224 */ /* 0x000fe200078e0216 */
[----:B------:R-:W-:Y:S04]  /*5990*/  BSSY B1, `(.L_x_228) ;  /* 0x0000006000017945 */ /* 0x000fe80003800000 */
[----:B------:R0:W-:Y:S01]  /*59a0*/  @!P3 STG.E.U8 desc[UR36][R10.64+0x39], R55 ;  /* 0x000039370a00b986 */ /* 0x0001e2000c101124 */
[----:B------:R-:W-:Y:S05]  /*59b0*/  @P5 BRA `(.L_x_229) ;  /* 0x00000000000c5947 */ /* 0x000fea0003800000 */
[----:B--2---:R-:W0:Y:S02]  /*59c0*/  LDG.E.U8 R157, desc[UR36][R4.64+0x40] ;  /* 0x00004024049d7981 */ /* 0x004e24000c1e1100 */
[----:B0-----:R-:W-:-:S05]  /*59d0*/  PRMT R9, R157, 0x8880, RZ ;  /* 0x000088809d097816 */ /* 0x001fca00000000ff */
[----:B------:R-:W-:-:S07]  /*59e0*/  IMAD R22, R9, R156, RZ ;  /* 0x0000009c09167224 */ /* 0x000fce00078e02ff */
.L_x_229:
[----:B------:R-:W-:Y:S05]  /*59f0*/  BSYNC B1 ;  /* 0x0000000000017941 */ /* 0x000fea0003800000 */
.L_x_228:
[----:B0-----:R-:W-:Y:S01]  /*5a00*/  @!P5 IMAD R9, R56, R155, R22 ;  /* 0x0000009b3809d224 */ /* 0x001fe200078e0216 */
[----:B------:R-:W-:Y:S04]  /*5a10*/  BSSY B1, `(.L_x_230) ;  /* 0x0000006000017945 */ /* 0x000fe80003800000 */
[----:B------:R0:W-:Y:S01]  /*5a20*/  @!P5 STG.E.U8 desc[UR36][R6.64+0x40], R9 ;  /* 0x000040090600d986 */ /* 0x0001e2000c101124 */
[----:B------:R-:W-:Y:S05]  /*5a30*/  @P1 BRA `(.L_x_231) ;  /* 0x00000000000c1947 */ /* 0x000fea0003800000 */
[----:B--2---:R-:W0:Y:S02]  /*5a40*/  LDG.E.U8 R157, desc[UR36][R4.64+0x41] ;  /* 0x00004124049d7981 */ /* 0x004e24000c1e1100 */
[----:B0-----:R-:W-:-:S05]  /*5a50*/  PRMT R9, R157, 0x8880, RZ ;  /* 0x000088809d097816 */ /* 0x001fca00000000ff */
[----:B------:R-:W-:-:S07]  /*5a60*/  IMAD R22, R9, R156, RZ ;  /* 0x0000009c09167224 */ /* 0x000fce00078e02ff */
.L_x_231:
[----:B------:R-:W-:Y:S05]  /*5a70*/  BSYNC B1 ;  /* 0x0000000000017941 */ /* 0x000fea0003800000 */
.L_x_230:
        /* <DEDUP_REMOVED lines=11> */
.L_x_233:
[----:B------:R-:W-:Y:S05]  /*5b30*/  BSYNC B1 ;  /* 0x0000000000017941 */ /* 0x000fea0003800000 */
.L_x_232:
[----:B0-----:R-:W-:Y:S01]  /*5b40*/  @!P4 IMAD R9, R58, R155, R22 ;  /* 0x0000009b3a09c224 */ /* 0x001fe200078e0216 */
[----:B------:R-:W-:Y:S04]  /*5b50*/  BSSY B1, `(.L_x_234) ;  /* 0x0000006000017945 */ /* 0x000fe80003800000 */
[----:B------:R0:W-:Y:S01]  /*5b60*/  @!P4 STG.E.U8 desc[UR36][R10.64+0x40], R9 ;  /* 0x000040090a00c986 */ /* 0x0001e2000c101124 */
[----:B------:R-:W-:Y:S05]  /*5b70*/  @P3 BRA `(.L_x_235) ;  /* 0x00000000000c3947 */ /* 0x000fea0003800000 */
[----:B--2---:R-:W0:Y:S02]  /*5b80*/  LDG.E.U8 R157, desc[UR36][R12.64+0x41] ;  /* 0x000041240c9d7981 */ /* 0x004e24000c1e1100 */
[----:B0-----:R-:W-:-:S05]  /*5b90*/  PRMT R9, R157, 0x8880, RZ ;  /* 0x000088809d097816 */ /* 0x001fca00000000ff */
[----:B------:R-:W-:-:S07]  /*5ba0*/  IMAD R22, R9, R156, RZ ;  /* 0x0000009c09167224 */ /* 0x000fce00078e02ff */
.L_x_235:
[----:B------:R-:W-:Y:S05]  /*5bb0*/  BSYNC B1 ;  /* 0x0000000000017941 */ /* 0x000fea0003800000 */
.L_x_234:
[----:B------:R-:W-:Y:S01]  /*5bc0*/  @!P3 IMAD R59, R59, R155, R22 ;  /* 0x0000009b3b3bb224 */ /* 0x000fe200078e0216 */
[----:B------:R-:W-:Y:S04]  /*5bd0*/  BSSY B1, `(.L_x_236) ;  /* 0x0000006000017945 */ /* 0x000fe80003800000 */
[----:B------:R0:W-:Y:S01]  /*5be0*/  @!P3 STG.E.U8 desc[UR36][R10.64+0x41], R59 ;  /* 0x0000413b0a00b986 */ /* 0x0001e2000c101124 */
[----:B------:R-:W-:Y:S05]  /*5bf0*/  @P5 BRA `(.L_x_237) ;  /* 0x00000000000c5947 */ /* 0x000fea0003800000 */
[----:B--2---:R-:W0:Y:S02]  /*5c00*/  LDG.E.U8 R157, desc[UR36][R4.64+0x48] ;  /* 0x00004824049d7981 */ /* 0x004e24000c1e1100 */
[----:B0-----:R-:W-:-:S05]  /*5c10*/  PRMT R9, R157, 0x8880, RZ ;  /* 0x000088809d097816 */ /* 0x001fca00000000ff */
[----:B------:R-:W-:-:S07]  /*5c20*/  IMAD R22, R9, R156, RZ ;  /* 0x0000009c09167224 */ /* 0x000fce00078e02ff */
.L_x_237:
[----:B------:R-:W-:Y:S05]  /*5c30*/  BSYNC B1 ;  /* 0x0000000000017941 */ /* 0x000fea0003800000 */
.L_x_236:
[----:B0-----:R-:W-:Y:S01]  /*5c40*/  @!P5 IMAD R9, R60, R155, R22 ;  /* 0x0000009b3c09d224 */ /* 0x001fe200078e0216 */
[----:B------:R-:W-:Y:S04]  /*5c50*/  BSSY B1, `(.L_x_238) ;  /* 0x0000006000017945 */ /* 0x000fe80003800000 */
[----:B------:R0:W-:Y:S01]  /*5c60*/  @!P5 STG.E.U8 desc[UR36][R6.64+0x48], R9 ;  /* 0x000048090600d986 */ /* 0x0001e2000c101124 */
[----:B------:R-:W-:Y:S05]  /*5c70*/  @P1 BRA `(.L_x_239) ;  /* 0x00000000000c1947 */ /* 0x000fea0003800000 */
[----:B--2---:R-:W0:Y:S02]  /*5c80*/  LDG.E.U8 R157, desc[UR36][R4.64+0x49] ;  /* 0x00004924049d7981 */ /* 0x004e24000c1e1100 */
[----:B0-----:R-:W-:-:S05]  /*5c90*/  PRMT R9, R157, 0x8880, RZ ;  /* 0x000088809d097816 */ /* 0x001fca00000000ff */
[----:B------:R-:W-:-:S07]  /*5ca0*/  IMAD R22, R9, R156, RZ ;  /* 0x0000009c09167224 */ /* 0x000fce00078e02ff */
.L_x_239:
[----:B------:R-:W-:Y:S05]  /*5cb0*/  BSYNC B1 ;  /* 0x0000000000017941 */ /* 0x000fea0003800000 */
.L_x_238:
        /* <DEDUP_REMOVED lines=11> */
.L_x_241:
[----:B------:R-:W-:Y:S05]  /*5d70*/  BSYNC B1 ;  /* 0x0000000000017941 */ /* 0x000fea0003800000 */
.L_x_240:
[----:B0-----:R-:W-:Y:S01]  /*5d80*/  @!P4 IMAD R9, R62, R155, R22 ;  /* 0x0000009b3e09c224 */ /* 0x001fe200078e0216 */
[----:B------:R-:W-:Y:S04]  /*5d90*/  BSSY B1, `(.L_x_242) ;  /* 0x0000006000017945 */ /* 0x000fe80003800000 */
[----:B------:R0:W-:Y:S01]  /*5da0*/  @!P4 STG.E.U8 desc[UR36][R10.64+0x48], R9 ;  /* 0x000048090a00c986 */ /* 0x0001e2000c101124 */
[----:B------:R-:W-:Y:S05]  /*5db0*/  @P3 BRA `(.L_x_243) ;  /* 0x00000000000c3947 */ /* 0x000fea0003800000 */
[----:B--2---:R-:W0:Y:S02]  /*5dc0*/  LDG.E.U8 R157, desc[UR36][R12.64+0x49] ;  /* 0x000049240c9d7981 */ /* 0x004e24000c1e1100 */
[----:B0-----:R-:W-:-:S05]  /*5dd0*/  PRMT R9, R157, 0x8880, RZ ;  /* 0x000088809d097816 */ /* 0x001fca00000000ff */
[----:B------:R-:W-:-:S07]  /*5de0*/  IMAD R22, R9, R156, RZ ;  /* 0x0000009c09167224 */ /* 0x000fce00078e02ff */
.L_x_243:
[----:B------:R-:W-:Y:S05]  /*5df0*/  BSYNC B1 ;  /* 0x0000000000017941 */ /* 0x000fea0003800000 */
.L_x_242:
[----:B------:R-:W-:Y:S01]  /*5e00*/  @!P3 IMAD R63, R63, R155, R22 ;  /* 0x0000009b3f3fb224 */ /* 0x000fe200078e0216 */
[----:B------:R-:W-:Y:S04]  /*5e10*/  BSSY B1, `(.L_x_244) ;  /* 0x0000006000017945 */ /* 0x000fe80003800000 */
[----:B------:R0:W-:Y:S01]  /*5e20*/  @!P3 STG.E.U8 desc[UR36][R10.64+0x49], R63 ;  /* 0x0000493f0a00b986 */ /* 0x0001e2000c101124 */
[----:B------:R-:W-:Y:S05]  /*5e30*/  @P5 BRA `(.L_x_245) ;  /* 0x00000000000c5947 */ /* 0x000fea0003800000 */
[----:B--2---:R-:W0:Y:S02]  /*5e40*/  LDG.E.U8 R157, desc[UR36][R4.64+0x50] ;  /* 0x00005024049d7981 */ /* 0x004e24000c1e1100 */
[----:B0-----:R-:W-:-:S05]  /*5e50*/  PRMT R9, R157, 0x8880, RZ ;  /* 0x000088809d097816 */ /* 0x001fca00000000ff */
[----:B------:R-:W-:-:S07]  /*5e60*/  IMAD R22, R9, R156, RZ ;  /* 0x0000009c09167224 */ /* 0x000fce00078e02ff */
.L_x_245:
[----:B------:R-:W-:Y:S05]  /*5e70*/  BSYNC B1 ;  /* 0x0000000000017941 */ /* 0x000fea0003800000 */
.L_x_244:
[----:B0-----:R-:W-:Y:S01]  /*5e80*/  @!P5 IMAD R9, R64, R155, R22 ;  /* 0x0000009b4009d224 */ /* 0x001fe200078e0216 */
[----:B------:R-:W-:Y:S04]  /*5e90*/  BSSY B1, `(.L_x_246) ;  /* 0x0000006000017945 */ /* 0x000fe80003800000 */
[----:B------:R0:W-:Y:S01]  /*5ea0*/  @!P5 STG.E.U8 desc[UR36][R6.64+0x50], R9 ;  /* 0x000050090600d986 */ /* 0x0001e2000c101124 */
[----:B------:R-:W-:Y:S05]  /*5eb0*/  @P1 BRA `(.L_x_247) ;  /* 0x00000000000c1947 */ /* 0x000fea0003800000 */
[----:B--2---:R-:W0:Y:S02]  /*5ec0*/  LDG.E.U8 R157, desc[UR36][R4.64+0x51] ;  /* 0x00005124049d7981 */ /* 0x004e24000c1e1100 */
[----:B0-----:R-:W-:-:S05]  /*5ed0*/  PRMT R9, R157, 0x8880, RZ ;  /* 0x000088809d097816 */ /* 0x001fca00000000ff */
[----:B------:R-:W-:-:S07]  /*5ee0*/  IMAD R22, R9, R156, RZ ;  /* 0x0000009c09167224 */ /* 0x000fce00078e02ff */
.L_x_247:
[----:B------:R-:W-:Y:S05]  /*5ef0*/  BSYNC B1 ;  /* 0x0000000000017941 */ /* 0x000fea0003800000 */
.L_x_246:
        /* <DEDUP_REMOVED lines=11> */
.L_x_249:
[----:B------:R-:W-:Y:S05]  /*5fb0*/  BSYNC B1 ;  /* 0x0000000000017941 */ /* 0x000fea0003800000 */
.L_x_248:
[----:B0-----:R-:W-:Y:S01]  /*5fc0*/  @!P4 IMAD R9, R66, R155, R22 ;  /* 0x0000009b4209c224 */ /* 0x001fe200078e0216 */
[----:B------:R-:W-:Y:S04]  /*5fd0*/  BSSY B1, `(.L_x_250) ;  /* 0x0000006000017945 */ /* 0x000fe80003800000 */
[----:B------:R0:W-:Y:S01]  /*5fe0*/  @!P4 STG.E.U8 desc[UR36][R10.64+0x50], R9 ;  /* 0x000050090a00c986 */ /* 0x0001e2000c101124 */
[----:B------:R-:W-:Y:S05]  /*5ff0*/  @P3 BRA `(.L_x_251) ;  /* 0x00000000000c3947 */ /* 0x000fea0003800000 */
[----:B--2---:R-:W0:Y:S02]  /*6000*/  LDG.E.U8 R157, desc[UR36][R12.64+0x51] ;  /* 0x000051240c9d7981 */ /* 0x004e24000c1e1100 */
[----:B0-----:R-:W-:-:S05]  /*6010*/  PRMT R9, R157, 0x8880, RZ ;  /* 0x000088809d097816 */ /* 0x001fca00000000ff */
[----:B------:R-:W-:-:S07]  /*6020*/  IMAD R22, R9, R156, RZ ;  /* 0x0000009c09167224 */ /* 0x000fce00078e02ff */
.L_x_251:
[----:B------:R-:W-:Y:S05]  /*6030*/  BSYNC B1 ;  /* 0x0000000000017941 */ /* 0x000fea0003800000 */
.L_x_250:
[----:B------:R-:W-:Y:S01]  /*6040*/  @!P3 IMAD R67, R67, R155, R22 ;  /* 0x0000009b4343b224 */ /* 0x000fe200078e0216 */
[----:B------:R-:W-:Y:S04]  /*6050*/  BSSY B1, `(.L_x_252) ;  /* 0x0000006000017945 */ /* 0x000fe80003800000 */
[----:B------:R0:W-:Y:S01]  /*6060*/  @!P3 STG.E.U8 desc[UR36][R10.64+0x51], R67 ;  /* 0x000051430a00b986 */ /* 0x0001e2000c101124 */
[----:B------:R-:W-:Y:S05]  /*6070*/  @P5 BRA `(.L_x_253) ;  /* 0x00000000000c5947 */ /* 0x000fea0003800000 */
[----:B--2---:R-:W0:Y:S02]  /*6080*/  LDG.E.U8 R157, desc[UR36][R4.64+0x58] ;  /* 0x00005824049d7981 */ /* 0x004e24000c1e1100 */
[----:B0-----:R-:W-:-:S05]  /*6090*/  PRMT R9, R157, 0x8880, RZ ;  /* 0x000088809d097816 */ /* 0x001fca00000000ff */
[----:B------:R-:W-:-:S07]  /*60a0*/  IMAD R22, R9, R156, RZ ;  /* 0x0000009c09167224 */ /* 0x000fce00078e02ff */
.L_x_253:
[----:B------:R-:W-:Y:S05]  /*60b0*/  BSYNC B1 ;  /* 0x0000000000017941 */ /* 0x000fea0003800000 */
.L_x_252:
[----:B0-----:R-:W-:Y:S01]  /*60c0*/  @!P5 IMAD R9, R68, R155, R22 ;  /* 0x0000009b4409d224 */ /* 0x001fe200078e0216 */
[----:B------:R-:W-:Y:S04]  /*60d0*/  BSSY B1, `(.L_x_254) ;  /* 0x0000006000017945 */ /* 0x000fe80003800000 */
[----:B------:R0:W-:Y:S01]  /*60e0*/  @!P5 STG.E.U8 desc[UR36][R6.64+0x58], R9 ;  /* 0x000058090600d986 */ /* 0x0001e2000c101124 */
[----:B------:R-:W-:Y:S05]  /*60f0*/  @P1 BRA `(.L_x_255) ;  /* 0x00000000000c1947 */ /* 0x000fea0003800000 */
[----:B--2---:R-:W0:Y:S02]  /*6100*/  LDG.E.U8 R157, desc[UR36][R4.64+0x59] ;  /* 0x00005924049d7981 */ /* 0x004e24000c1e1100 */
[----:B0-----:R-:W-:-:S05]  /*6110*/  PRMT R9, R157, 0x8880, RZ ;  /* 0x000088809d097816 */ /* 0x001fca00000000ff */
[----:B------:R-:W-:-:S07]  /*6120*/  IMAD R22, R9, R156, RZ ;  /* 0x0000009c09167224 */ /* 0x000fce00078e02ff */
.L_x_255:
[----:B------:R-:W-:Y:S05]  /*6130*/  BSYNC B1 ;  /* 0x0000000000017941 */ /* 0x000fea0003800000 */
.L_x_254:
        /* <DEDUP_REMOVED lines=11> */
.L_x_257:
[----:B------:R-:W-:Y:S05]  /*61f0*/  BSYNC B1 ;  /* 0x0000000000017941 */ /* 0x000fea0003800000 */
.L_x_256:
[----:B0-----:R-:W-:Y:S01]  /*6200*/  @!P4 IMAD R9, R70, R155, R22 ;  /* 0x0000009b4609c224 */ /* 0x001fe200078e0216 */
[----:B------:R-:W-:Y:S04]  /*6210*/  BSSY B1, `(.L_x_258) ;  /* 0x0000006000017945 */ /* 0x000fe80003800000 */
[----:B------:R0:W-:Y:S01]  /*6220*/  @!P4 STG.E.U8 desc[UR36][R10.64+0x58], R9 ;  /* 0x000058090a00c986 */ /* 0x0001e2000c101124 */
[----:B------:R-:W-:Y:S05]  /*6230*/  @P3 BRA `(.L_x_259) ;  /* 0x00000000000c3947 */ /* 0x000fea0003800000 */
[----:B--2---:R-:W0:Y:S02]  /*6240*/  LDG.E.U8 R157, desc[UR36][R12.64+0x59] ;  /* 0x000059240c9d7981 */ /* 0x004e24000c1e1100 */
[----:B0-----:R-:W-:-:S05]  /*6250*/  PRMT R9, R157, 0x8880, RZ ;  /* 0x000088809d097816 */ /* 0x001fca00000000ff */
[----:B------:R-:W-:-:S07]  /*6260*/  IMAD R22, R9, R156, RZ ;  /* 0x0000009c09167224 */ /* 0x000fce00078e02ff */
.L_x_259:
[----:B------:R-:W-:Y:S05]  /*6270*/  BSYNC B1 ;  /* 0x0000000000017941 */ /* 0x000fea0003800000 */
.L_x_258:
[----:B------:R-:W-:Y:S01]  /*6280*/  @!P3 IMAD R71, R71, R155, R22 ;  /* 0x0000009b4747b224 */ /* 0x000fe200078e0216 */
[----:B------:R-:W-:Y:S04]  /*6290*/  BSSY B1, `(.L_x_260) ;  /* 0x0000006000017945 */ /* 0x000fe80003800000 */
[----:B------:R0:W-:Y:S01]  /*62a0*/  @!P3 STG.E.U8 desc[UR36][R10.64+0x59], R71 ;  /* 0x000059470a00b986 */ /* 0x0001e2000c101124 */
[----:B------:R-:W-:Y:S05]  /*62b0*/  @P5 BRA `(.L_x_261) ;  /* 0x00000000000c5947 */ /* 0x000fea0003800000 */
[----:B--2---:R-:W0:Y:S02]  /*62c0*/  LDG.E.U8 R157, desc[UR36][R4.64+0x60] ;  /* 0x00006024049d7981 */ /* 0x004e24000c1e1100 */
[----:B0-----:R-:W-:-:S05]  /*62d0*/  PRMT R9, R157, 0x8880, RZ ;  /* 0x000088809d097816 */ /* 0x001fca00000000ff */
[----:B------:R-:W-:-:S07]  /*62e0*/  IMAD R22, R9, R156, RZ ;  /* 0x0000009c09167224 */ /* 0x000fce00078e02ff */
.L_x_261:
[----:B------:R-:W-:Y:S05]  /*62f0*/  BSYNC B1 ;  /* 0x0000000000017941 */ /* 0x000fea0003800000 */
.L_x_260:
[----:B0-----:R-:W-:Y:S01]  /*6300*/  @!P5 IMAD R9, R72, R155, R22 ;  /* 0x0000009b4809d224 */ /* 0x001fe200078e0216 */
[----:B------:R-:W-:Y:S04]  /*6310*/  BSSY B1, `(.L_x_262) ;  /* 0x0000006000017945 */ /* 0x000fe80003800000 */
[----:B------:R0:W-:Y:S01]  /*6320*/  @!P5 STG.E.U8 desc[UR36][R6.64+0x60], R9 ;  /* 0x000060090600d986 */ /* 0x0001e2000c101124 */
[----:B------:R-:W-:Y:S05]  /*6330*/  @P1 BRA `(.L_x_263) ;  /* 0x00000000000c1947 */ /* 0x000fea0003800000 */
[----:B--2---:R-:W0:Y:S02]  /*6340*/  LDG.E.U8 R157, desc[UR36][R4.64+0x61] ;  /* 0x00006124049d7981 */ /* 0x004e24000c1e1100 */
[----:B0-----:R-:W-:-:S05]  /*6350*/  PRMT R9, R157, 0x8880, RZ ;  /* 0x000088809d097816 */ /* 0x001fca00000000ff */
[----:B------:R-:W-:-:S07]  /*6360*/  IMAD R22, R9, R156, RZ ;  /* 0x0000009c09167224 */ /* 0x000fce00078e02ff */
.L_x_263:
[----:B------:R-:W-:Y:S05]  /*6370*/  BSYNC B1 ;  /* 0x0000000000017941 */ /* 0x000fea0003800000 */
.L_x_262:
        /* <DEDUP_REMOVED lines=11> */
.L_x_265:
[----:B------:R-:W-:Y:S05]  /*6430*/  BSYNC B1 ;  /* 0x0000000000017941 */ /* 0x000fea0003800000 */
.L_x_264:
[----:B0-----:R-:W-:Y:S01]  /*6440*/  @!P4 IMAD R9, R74, R155, R22 ;  /* 0x0000009b4a09c224 */ /* 0x001fe200078e0216 */
[----:B------:R-:W-:Y:S04]  /*6450*/  BSSY B1, `(.L_x_266) ;  /* 0x0000006000017945 */ /* 0x000fe80003800000 */
[----:B------:R0:W-:Y:S01]  /*6460*/  @!P4 STG.E.U8 desc[UR36][R10.64+0x60], R9 ;  /* 0x000060090a00c986 */ /* 0x0001e2000c101124 */
[----:B------:R-:W-:Y:S05]  /*6470*/  @P3 BRA `(.L_x_267) ;  /* 0x00000000000c3947 */ /* 0x000fea0003800000 */
[----:B--2---:R-:W0:Y:S02]  /*6480*/  LDG.E.U8 R157, desc[UR36][R12.64+0x61] ;  /* 0x000061240c9d7981 */ /* 0x004e24000c1e1100 */
[----:B0-----:R-:W-:-:S05]  /*6490*/  PRMT R9, R157, 0x8880, RZ ;  /* 0x000088809d097816 */ /* 0x001fca00000000ff */
[----:B------:R-:W-:-:S07]  /*64a0*/  IMAD R22, R9, R156, RZ ;  /* 0x0000009c09167224 */ /* 0x000fce00078e02ff */
.L_x_267:
[----:B------:R-:W-:Y:S05]  /*64b0*/  BSYNC B1 ;  /* 0x0000000000017941 */ /* 0x000fea0003800000 */
.L_x_266:
[----:B------:R-:W-:Y:S01]  /*64c0*/  @!P3 IMAD R75, R75, R155, R22 ;  /* 0x0000009b4b4bb224 */ /* 0x000fe200078e0216 */
[----:B------:R-:W-:Y:S04]  /*64d0*/  BSSY B1, `(.L_x_268) ;  /* 0x0000006000017945 */ /* 0x000fe80003800000 */
[----:B------:R0:W-:Y:S01]  /*64e0*/  @!P3 STG.E.U8 desc[UR36][R10.64+0x61], R75 ;  /* 0x0000614b0a00b986 */ /* 0x0001e2000c101124 */
[----:B------:R-:W-:Y:S05]  /*64f0*/  @P5 BRA `(.L_x_269) ;  /* 0x00000000000c5947 */ /* 0x000fea0003800000 */
[----:B--2---:R-:W0:Y:S02]  /*6500*/  LDG.E.U8 R157, desc[UR36][R4.64+0x68] ;  /* 0x00006824049d7981 */ /* 0x004e24000c1e1100 */
[----:B0-----:R-:W-:-:S05]  /*6510*/  PRMT R9, R157, 0x8880, RZ ;  /* 0x000088809d097816 */ /* 0x001fca00000000ff */
[----:B------:R-:W-:-:S07]  /*6520*/  IMAD R22, R9, R156, RZ ;  /* 0x0000009c09167224 */ /* 0x000fce00078e02ff */
.L_x_269:
[----:B------:R-:W-:Y:S05]  /*6530*/  BSYNC B1 ;  /* 0x0000000000017941 */ /* 0x000fea0003800000 */
.L_x_268:
[----:B0-----:R-:W-:Y:S01]  /*6540*/  @!P5 IMAD R9, R76, R155, R22 ;  /* 0x0000009b4c09d224 */ /* 0x001fe200078e0216 */
[----:B------:R-:W-:Y:S04]  /*6550*/  BSSY B1, `(.L_x_270) ;  /* 0x0000006000017945 */ /* 0x000fe80003800000 */
[----:B------:R0:W-:Y:S01]  /*6560*/  @!P5 STG.E.U8 desc[UR36][R6.64+0x68], R9 ;  /* 0x000068090600d986 */ /* 0x0001e2000c101124 */
[----:B------:R-:W-:Y:S05]  /*6570*/  @P1 BRA `(.L_x_271) ;  /* 0x00000000000c1947 */ /* 0x000fea0003800000 */
[----:B--2---:R-:W0:Y:S02]  /*6580*/  LDG.E.U8 R157, desc[UR36][R4.64+0x69] ;  /* 0x00006924049d7981 */ /* 0x004e24000c1e1100 */
[----:B0-----:R-:W-:-:S05]  /*6590*/  PRMT R9, R157, 0x8880, RZ ;  /* 0x000088809d097816 */ /* 0x001fca00000000ff */
[----:B------:R-:W-:-:S07]  /*65a0*/  IMAD R22, R9, R156, RZ ;  /* 0x0000009c09167224 */ /* 0x000fce00078e02ff */
.L_x_271:
[----:B------:R-:W-:Y:S05]  /*65b0*/  BSYNC B1 ;  /* 0x0000000000017941 */ /* 0x000fea0003800000 */
.L_x_270:
        /* <DEDUP_REMOVED lines=11> */
.L_x_273:
[----:B------:R-:W-:Y:S05]  /*6670*/  BSYNC B1 ;  /* 0x0000000000017941 */ /* 0x000fea0003800000 */
.L_x_272:
[----:B0-----:R-:W-:Y:S01]  /*6680*/  @!P4 IMAD R9, R78, R155, R22 ;  /* 0x0000009b4e09c224 */ /* 0x001fe200078e0216 */
[----:B------:R-:W-:Y:S04]  /*6690*/  BSSY B1, `(.L_x_274) ;  /* 0x0000006000017945 */ /* 0x000fe80003800000 */
[----:B------:R0:W-:Y:S01]  /*66a0*/  @!P4 STG.E.U8 desc[UR36][R10.64+0x68], R9 ;  /* 0x000068090a00c986 */ /* 0x0001e2000c101124 */
[----:B------:R-:W-:Y:S05]  /*66b0*/  @P3 BRA `(.L_x_275) ;  /* 0x00000000000c3947 */ /* 0x000fea0003800000 */
[----:B--2---:R-:W0:Y:S02]  /*66c0*/  LDG.E.U8 R157, desc[UR36][R12.64+0x69] ;  /* 0x000069240c9d7981 */ /* 0x004e24000c1e1100 */
[----:B0-----:R-:W-:-:S05]  /*66d0*/  PRMT R9, R157, 0x8880, RZ ;  /* 0x000088809d097816 */ /* 0x001fca00000000ff */
[----:B------:R-:W-:-:S07]  /*66e0*/  IMAD R22, R9, R156, RZ ;  /* 0x0000009c09167224 */ /* 0x000fce00078e02ff */
.L_x_275:
[----:B------:R-:W-:Y:S05]  /*66f0*/  BSYNC B1 ;  /* 0x0000000000017941 */ /* 0x000fea0003800000 */
.L_x_274:
[----:B------:R-:W-:Y:S01]  /*6700*/  @!P3 IMAD R79, R79, R155, R22 ;  /* 0x0000009b4f4fb224 */ /* 0x000fe200078e0216 */
[----:B------:R-:W-:Y:S04]  /*6710*/  BSSY B1, `(.L_x_276) ;  /* 0x0000006000017945 */ /* 0x000fe80003800000 */
[----:B------:R0:W-:Y:S01]  /*6720*/  @!P3 STG.E.U8 desc[UR36][R10.64+0x69], R79 ;  /* 0x0000694f0a00b986 */ /* 0x0001e2000c101124 */
[----:B------:R-:W-:Y:S05]  /*6730*/  @P5 BRA `(.L_x_277) ;  /* 0x00000000000c5947 */ /* 0x000fea0003800000 */
[----:B--2---:R-:W0:Y:S02]  /*6740*/  LDG.E.U8 R157, desc[UR36][R4.64+0x70] ;  /* 0x00007024049d7981 */ /* 0x004e24000c1e1100 */
[----:B0-----:R-:W-:-:S05]  /*6750*/  PRMT R9, R157, 0x8880, RZ ;  /* 0x000088809d097816 */ /* 0x001fca00000000ff */
[----:B------:R-:W-:-:S07]  /*6760*/  IMAD R22, R9, R156, RZ ;  /* 0x0000009c09167224 */ /* 0x000fce00078e02ff */
.L_x_277:
[----:B------:R-:W-:Y:S05]  /*6770*/  BSYNC B1 ;  /* 0x0000000000017941 */ /* 0x000fea0003800000 */
.L_x_276:
[----:B0-----:R-:W-:Y:S01]  /*6780*/  @!P5 IMAD R9, R80, R155, R22 ;  /* 0x0000009b5009d224 */ /* 0x001fe200078e0216 */
[----:B------:R-:W-:Y:S04]  /*6790*/  BSSY B1, `(.L_x_278) ;  /* 0x0000006000017945 */ /* 0x000fe80003800000 */
[----:B------:R0:W-:Y:S01]  /*67a0*/  @!P5 STG.E.U8 desc[UR36][R6.64+0x70], R9 ;  /* 0x000070090600d986 */ /* 0x0001e2000c101124 */
[----:B------:R-:W-:Y:S05]  /*67b0*/  @P1 BRA `(.L_x_279) ;  /* 0x00000000000c1947 */ /* 0x000fea0003800000 */
[----:B--2---:R-:W0:Y:S02]  /*67c0*/  LDG.E.U8 R157, desc[UR36][R4.64+0x71] ;  /* 0x00007124049d7981 */ /* 0x004e24000c1e1100 */
[----:B0-----:R-:W-:-:S05]  /*67d0*/  PRMT R9, R157, 0x8880, RZ ;  /* 0x000088809d097816 */ /* 0x001fca00000000ff */
[----:B------:R-:W-:-:S07]  /*67e0*/  IMAD R22, R9, R156, RZ ;  /* 0x0000009c09167224 */ /* 0x000fce00078e02ff */
.L_x_279:
[----:B------:R-:W-:Y:S05]  /*67f0*/  BSYNC B1 ;  /* 0x0000000000017941 */ /* 0x000fea0003800000 */
.L_x_278:
[----:B------:R-:W-:Y:S01]  /*6800*/  ISETP.LT.OR P4, PT, R3, 0x71, !P0 ;  /* 0x000000710300780c */ /* 0x000fe20004781670 */
[----:B------:R-:W-:Y:S01]  /*6810*/  @!P1 IMAD R81, R81, R155, R22 ;  /* 0x0000009b51519224 */ /* 0x000fe200078e0216 */
[----:B------:R-:W-:Y:S01]  /*6820*/  BSSY B1, `(.L_x_280) ;  /* 0x000000a000017945 */ /* 0x000fe20003800000 */
[C---:B------:R-:W-:Y:S02]  /*6830*/  ISETP.LT.OR P3, PT, R3.reuse, 0x72, !P0 ;  /* 0x000000720300780c */ /* 0x040fe40004761670 */
        /* <DEDUP_REMOVED lines=8> */
.L_x_281:
[----:B------:R-:W-:Y:S05]  /*68c0*/  BSYNC B1 ;  /* 0x0000000000017941 */ /* 0x000fea0003800000 */
.L_x_280:
[----:B0-----:R-:W-:Y:S01]  /*68d0*/  @!P4 IMAD R9, R82, R155, R22 ;  /* 0x0000009b5209c224 */ /* 0x001fe200078e0216 */
[----:B------:R-:W-:Y:S04]  /*68e0*/  BSSY B1, `(.L_x_282) ;  /* 0x0000006000017945 */ /* 0x000fe80003800000 */
[----:B------:R0:W-:Y:S01]  /*68f0*/  @!P4 STG.E.U8 desc[UR36][R10.64+0x70], R9 ;  /* 0x000070090a00c986 */ /* 0x0001e2000c101124 */
[----:B------:R-:W-:Y:S05]  /*6900*/  @P3 BRA `(.L_x_283) ;  /* 0x00000000000c3947 */ /* 0x000fea0003800000 */
[----:B--2---:R-:W0:Y:S02]  /*6910*/  LDG.E.U8 R157, desc[UR36][R12.64+0x71] ;  /* 0x000071240c9d7981 */ /* 0x004e24000c1e1100 */
[----:B0-----:R-:W-:-:S05]  /*6920*/  PRMT R9, R157, 0x8880, RZ ;  /* 0x000088809d097816 */ /* 0x001fca00000000ff */
[----:B------:R-:W-:-:S07]  /*6930*/  IMAD R22, R9, R156, RZ ;  /* 0x0000009c09167224 */ /* 0x000fce00078e02ff */
.L_x_283:
[----:B------:R-:W-:Y:S05]  /*6940*/  BSYNC B1 ;  /* 0x0000000000017941 */ /* 0x000fea0003800000 */
.L_x_282:
[----:B------:R-:W-:Y:S01]  /*6950*/  @!P3 IMAD R83, R83, R155, R22 ;  /* 0x0000009b5353b224 */ /* 0x000fe200078e0216 */
[----:B------:R-:W-:Y:S04]  /*6960*/  BSSY B1, `(.L_x_284) ;  /* 0x0000006000017945 */ /* 0x000fe80003800000 */
[----:B------:R0:W-:Y:S01]  /*6970*/  @!P3 STG.E.U8 desc[UR36][R10.64+0x71], R83 ;  /* 0x000071530a00b986 */ /* 0x0001e2000c101124 */
[----:B------:R-:W-:Y:S05]  /*6980*/  @P1 BRA `(.L_x_285) ;  /* 0x00000000000c1947 */ /* 0x000fea0003800000 */
[----:B--2---:R-:W0:Y:S02]  /*6990*/  LDG.E.U8 R157, desc[UR36][R4.64+0x78] ;  /* 0x00007824049d7981 */ /* 0x004e24000c1e1100 */
[----:B0-----:R-:W-:-:S05]  /*69a0*/  PRMT R9, R157, 0x8880, RZ ;  /* 0x000088809d097816 */ /* 0x001fca00000000ff */
[----:B------:R-:W-:-:S07]  /*69b0*/  IMAD R22, R9, R156, RZ ;  /* 0x0000009c09167224 */ /* 0x000fce00078e02ff */
.L_x_285:
[----:B------:R-:W-:Y:S05]  /*69c0*/  BSYNC B1 ;  /* 0x0000000000017941 */ /* 0x000fea0003800000 */
.L_x_284:
[----:B0-----:R-:W-:Y:S01]  /*69d0*/  @!P1 IMAD R9, R84, R155, R22 ;  /* 0x0000009b54099224 */ /* 0x001fe200078e0216 */
[----:B------:R-:W-:Y:S04]  /*69e0*/  BSSY B1, `(.L_x_286) ;  /* 0x0000006000017945 */ /* 0x000fe80003800000 */
[----:B------:R0:W-:Y:S01]  /*69f0*/  @!P1 STG.E.U8 desc[UR36][R6.64+0x78], R9 ;  /* 0x0000780906009986 */ /* 0x0001e2000c101124 */
[----:B------:R-:W-:Y:S05]  /*6a00*/  @P2 BRA `(.L_x_287) ;  /* 0x00000000000c2947 */ /* 0x000fea0003800000 */
[----:B--2---:R-:W0:Y:S02]  /*6a10*/  LDG.E.U8 R157, desc[UR36][R4.64+0x79] ;  /* 0x00007924049d7981 */ /* 0x004e24000c1e1100 */
[----:B0-----:R-:W-:-:S05]  /*6a20*/  PRMT R9, R157, 0x8880, RZ ;  /* 0x000088809d097816 */ /* 0x001fca00000000ff */
[----:B------:R-:W-:-:S07]  /*6a30*/  IMAD R22, R9, R156, RZ ;  /* 0x0000009c09167224 */ /* 0x000fce00078e02ff */
.L_x_287:
[----:B------:R-:W-:Y:S05]  /*6a40*/  BSYNC B1 ;  /* 0x0000000000017941 */ /* 0x000fea0003800000 */
.L_x_286:
[----:B------:R-:W-:Y:S01]  /*6a50*/  @!P2 IMAD R85, R85, R155, R22 ;  /* 0x0000009b5555a224 */ /* 0x000fe200078e0216 */
[----:B------:R-:W-:Y:S04]  /*6a60*/  BSSY B1, `(.L_x_288) ;  /* 0x0000006000017945 */ /* 0x000fe80003800000 */
[----:B------:R0:W-:Y:S01]  /*6a70*/  @!P2 STG.E.U8 desc[UR36][R6.64+0x79], R85 ;  /* 0x000079550600a986 */ /* 0x0001e2000c101124 */
[----:B------:R-:W-:Y:S05]  /*6a80*/  @P5 BRA `(.L_x_289) ;  /* 0x00000000000c5947 */ /* 0x000fea0003800000 */
[----:B--2---:R-:W2:Y:S02]  /*6a90*/  LDG.E.U8 R157, desc[UR36][R12.64+0x78] ;  /* 0x000078240c9d7981 */ /* 0x004ea4000c1e1100 */
[----:B--2---:R-:W-:-:S05]  /*6aa0*/  PRMT R5, R157, 0x8880, RZ ;  /* 0x000088809d057816 */ /* 0x004fca00000000ff */
[----:B------:R-:W-:-:S07]  /*6ab0*/  IMAD R22, R5, R156, RZ ;  /* 0x0000009c05167224 */ /* 0x000fce00078e02ff */
.L_x_289:
[----:B------:R-:W-:Y:S05]  /*6ac0*/  BSYNC B1 ;  /* 0x0000000000017941 */ /* 0x000fea0003800000 */
.L_x_288:
[----:B------:R-:W-:Y:S01]  /*6ad0*/  @!P5 IMAD R5, R86, R155, R22 ;  /* 0x0000009b5605d224 */ /* 0x000fe200078e0216 */
[----:B------:R-:W-:Y:S01]  /*6ae0*/  ISETP.LT.OR P0, PT, R3, 0x7a, !P0 ;  /* 0x0000007a0300780c */ /* 0x000fe20004701670 */
[----:B------:R-:W-:Y:S03]  /*6af0*/  BSSY B1, `(.L_x_290) ;  /* 0x0000006000017945 */ /* 0x000fe60003800000 */
[----:B------:R0:W-:Y:S09]  /*6b00*/  @!P5 STG.E.U8 desc[UR36][R10.64+0x78], R5 ;  /* 0x000078050a00d986 */ /* 0x0001f2000c101124 */
[----:B------:R-:W-:Y:S05]  /*6b10*/  @P0 BRA `(.L_x_291) ;  /* 0x00000000000c0947 */ /* 0x000fea0003800000 */
[----:B--2---:R-:W2:Y:S02]  /*6b20*/  LDG.E.U8 R157, desc[UR36][R12.64+0x79] ;  /* 0x000079240c9d7981 */ /* 0x004ea4000c1e1100 */
[----:B--2---:R-:W-:-:S05]  /*6b30*/  PRMT R3, R157, 0x8880, RZ ;  /* 0x000088809d037816 */ /* 0x004fca00000000ff */
[----:B------:R-:W-:-:S07]  /*6b40*/  IMAD R22, R3, R156, RZ ;  /* 0x0000009c03167224 */ /* 0x000fce00078e02ff */
.L_x_291:
[----:B------:R-:W-:Y:S05]  /*6b50*/  BSYNC B1 ;  /* 0x0000000000017941 */ /* 0x000fea0003800000 */
.L_x_290:
[----:B------:R-:W-:Y:S01]  /*6b60*/  IMAD R87, R87, R155, R22 ;  /* 0x0000009b57577224 */ /* 0x000fe200078e0216 */
[----:B------:R-:W-:Y:S06]  /*6b70*/  @P0 BRA `(.L_x_292) ;  /* 0x0000001800180947 */ /* 0x000fec0003800000 */
[----:B------:R0:W-:Y:S01]  /*6b80*/  STG.E.U8 desc[UR36][R10.64+0x79], R87 ;  /* 0x000079570a007986 */ /* 0x0001e2000c101124 */
[----:B------:R-:W-:Y:S05]  /*6b90*/  BRA `(.L_x_292) ;  /* 0x0000001800107947 */ /* 0x000fea0003800000 */
.L_x_35:
[C---:B------:R-:W-:Y:S02]  /*6ba0*/  ISETP.GE.AND P2, PT, R0.reuse, 0x1, PT ;  /* 0x000000010000780c */ /* 0x040fe40003f46270 */
[----:B------:R-:W-:Y:S02]  /*6bb0*/  ISETP.GE.AND P0, PT, R0, 0x9, PT ;  /* 0x000000090000780c */ /* 0x000fe40003f06270 */
[C---:B------:R-:W-:Y:S02]  /*6bc0*/  ISETP.LT.OR P3, PT, R3.reuse, 0x1, !P2 ;  /* 0x000000010300780c */ /* 0x040fe40005761670 */
[C---:B------:R-:W-:Y:S02]  /*6bd0*/  ISETP.LT.OR P5, PT, R3.reuse, 0x2, !P2 ;  /* 0x000000020300780c */ /* 0x040fe400057a1670 */
[C---:B------:R-:W-:Y:S02]  /*6be0*/  ISETP.LT.OR P1, PT, R3.reuse, 0x1, !P0 ;  /* 0x000000010300780c */ /* 0x040fe40004721670 */
[----:B------:R-:W-:-:S07]  /*6bf0*/  ISETP.LT.OR P4, PT, R3, 0x2, !P0 ;  /* 0x000000020300780c */ /* 0x000fce0004781670 */
[-C--:B------:R-:W-:Y:S02]  /*6c00*/  @!P3 IMAD R5, R88, R155.reuse, RZ ;  /* 0x0000009b5805b224 */ /* 0x080fe400078e02ff */
[-C--:B------:R-:W-:Y:S02]  /*6c10*/  @!P5 IMAD R89, R89, R155.reuse, RZ ;  /* 0x0000009b5959d224 */ /* 0x080fe400078e02ff */
[-C--:B------:R-:W-:Y:S01]  /*6c20*/  @!P1 IMAD R13, R90, R155.reuse, RZ ;  /* 0x0000009b5a0d9224 */ /* 0x080fe200078e02ff */
[----:B------:R0:W-:Y:S01]  /*6c30*/  @!P3 STG.E.U8 desc[UR36][R160.64], R5 ;  /* 0x00000005a000b986 */ /* 0x0001e2000c101124 */
[----:B------:R-:W-:Y:S01]  /*6c40*/  ISETP.LT.OR P3, PT, R3, 0x9, !P2 ;  /* 0x000000090300780c */ /* 0x000fe20005761670 */
[----:B------:R-:W-:Y:S02]  /*6c50*/  @!P4 IMAD R91, R91, R155, RZ ;  /* 0x0000009b5b5bc224 */ /* 0x000fe400078e02ff */
[----:B------:R-:W-:Y:S01]  /*6c60*/  @!P5 STG.E.U8 desc[UR36][R160.64+0x1], R89 ;  /* 0x00000159a000d986 */ /* 0x000fe2000c101124 */
[----:B------:R-:W-:-:S03]  /*6c70*/  ISETP.LT.OR P5, PT, R3, 0xa, !P2 ;  /* 0x0000000a0300780c */ /* 0x000fc600057a1670 */
[----:B------:R1:W-:Y:S01]  /*6c80*/  @!P1 STG.E.U8 desc[UR36][R8.64], R13 ;  /* 0x0000000d08009986 */ /* 0x0003e2000c101124 */
[----:B------:R-:W-:-:S03]  /*6c90*/  ISETP.LT.OR P1, PT, R3, 0x9, !P0 ;  /* 0x000000090300780c */ /* 0x000fc60004721670 */
[----:B------:R-:W-:Y:S01]  /*6ca0*/  @!P4 STG.E.U8 desc[UR36][R8.64+0x1], R91 ;  /* 0x0000015b0800c986 */ /* 0x000fe2000c101124 */
[----:B------:R-:W-:Y:S01]  /*6cb0*/  ISETP.LT.OR P4, PT, R3, 0xa, !P0 ;  /* 0x0000000a0300780c */ /* 0x000fe20004781670 */
[----:B------:R-:W-:-:S04]  /*6cc0*/  @!P3 IMAD R15, R92, R155, RZ ;  /* 0x0000009b5c0fb224 */ /* 0x000fc800078e02ff */
[-C--:B------:R-:W-:Y:S01]  /*6cd0*/  @!P5 IMAD R93, R93, R155.reuse, RZ ;  /* 0x0000009b5d5dd224 */ /* 0x080fe200078e02ff */
[----:B------:R3:W-:Y:S01]  /*6ce0*/  @!P3 STG.E.U8 desc[UR36][R160.64+0x8], R15 ;  /* 0x0000080fa000b986 */ /* 0x0007e2000c101124 */
[C---:B------:R-:W-:Y:S02]  /*6cf0*/  ISETP.LT.OR P3, PT, R3.reuse, 0x11, !P2 ;  /* 0x000000110300780c */ /* 0x040fe40005761670 */
[-C--:B0-----:R-:W-:Y:S01]  /*6d00*/  @!P1 IMAD R5, R94, R155.reuse, RZ ;  /* 0x0000009b5e059224 */ /* 0x081fe200078e02ff */
[----:B------:R-:W-:Y:S01]  /*6d10*/  @!P5 STG.E.U8 desc[UR36][R160.64+0x9], R93 ;  /* 0x0000095da000d986 */ /* 0x000fe2000c101124 */
[----:B------:R-:W-:Y:S02]  /*6d20*/  ISETP.LT.OR P5, PT, R3, 0x12, !P2 ;  /* 0x000000120300780c */ /* 0x000fe400057a1670 */
[----:B------:R-:W-:Y:S01]  /*6d30*/  @!P4 IMAD R95, R95, R155, RZ ;  /* 0x0000009b5f5fc224 */ /* 0x000fe200078e02ff */
[----:B------:R0:W-:Y:S01]  /*6d40*/  @!P1 STG.E.U8 desc[UR36][R8.64+0x8], R5 ;  /* 0x0000080508009986 */ /* 0x0001e2000c101124 */
[----:B------:R-:W-:-:S03]  /*6d50*/  ISETP.LT.OR P1, PT, R3, 0x11, !P0 ;  /* 0x000000110300780c */ /* 0x000fc60004721670 */
[----:B------:R-:W-:Y:S01]  /*6d60*/  @!P4 STG.E.U8 desc[UR36][R8.64+0x9], R95 ;  /* 0x0000095f0800c986 */ /* 0x000fe2000c101124 */
[----:B------:R-:W-:Y:S01]  /*6d70*/  ISETP.LT.OR P4, PT, R3, 0x12, !P0 ;  /* 0x000000120300780c */ /* 0x000fe20004781670 */
[----:B-1----:R-:W-:-:S04]  /*6d80*/  @!P3 IMAD R13, R96, R155, RZ ;  /* 0x0000009b600db224 */ /* 0x002fc800078e02ff */
[-C--:B------:R-:W-:Y:S01]  /*6d90*/  @!P5 IMAD R97, R97, R155.reuse, RZ ;  /* 0x0000009b6161d224 */ /* 0x080fe200078e02ff */
[----:B------:R1:W-:Y:S01]  /*6da0*/  @!P3 STG.E.U8 desc[UR36][R160.64+0x10], R13 ;  /* 0x0000100da000b986 */ /* 0x0003e2000c101124 */
[C---:B------:R-:W-:Y:S02]  /*6db0*/  ISETP.LT.OR P3, PT, R3.reuse, 0x19, !P2 ;  /* 0x000000190300780c */ /* 0x040fe40005761670 */
[-C--:B---3--:R-:W-:Y:S01]  /*6dc0*/  @!P1 IMAD R15, R98, R155.reuse, RZ ;  /* 0x0000009b620f9224 */ /* 0x088fe200078e02ff */
[----:B------:R-:W-:Y:S01]  /*6dd0*/  @!P5 STG.E.U8 desc[UR36][R160.64+0x11], R97 ;  /* 0x00001161a000d986 */ /* 0x000fe2000c101124 */
[----:B------:R-:W-:Y:S02]  /*6de0*/  ISETP.LT.OR P5, PT, R3, 0x1a, !P2 ;  /* 0x0000001a0300780c */ /* 0x000fe400057a1670 */
[----:B------:R-:W-:Y:S01]  /*6df0*/  @!P4 IMAD R99, R99, R155, RZ ;  /* 0x0000009b6363c224 */ /* 0x000fe200078e02ff */
[----:B------:R3:W-:Y:S01]  /*6e00*/  @!P1 STG.E.U8 desc[UR36][R8.64+0x10], R15 ;  /* 0x0000100f08009986 */ /* 0x0007e2000c101124 */
[----:B------:R-:W-:-:S03]  /*6e10*/  ISETP.LT.OR P1, PT, R3, 0x19, !P0 ;  /* 0x000000190300780c */ /* 0x000fc60004721670 */
[----:B------:R-:W-:Y:S01]  /*6e20*/  @!P4 STG.E.U8 desc[UR36][R8.64+0x11], R99 ;  /* 0x000011630800c986 */ /* 0x000fe2000c101124 */
[----:B------:R-:W-:Y:S01]  /*6e30*/  ISETP.LT.OR P4, PT, R3, 0x1a, !P0 ;  /* 0x0000001a0300780c */ /* 0x000fe20004781670 */
[----:B0-----:R-:W-:-:S04]  /*6e40*/  @!P3 IMAD R5, R100, R155, RZ ;  /* 0x0000009b6405b224 */ /* 0x001fc800078e02ff */
[-C--:B------:R-:W-:Y:S01]  /*6e50*/  @!P5 IMAD R101, R101, R155.reuse, RZ ;  /* 0x0000009b6565d224 */ /* 0x080fe200078e02ff */
[----:B------:R0:W-:Y:S01]  /*6e60*/  @!P3 STG.E.U8 desc[UR36][R160.64+0x18], R5 ;  /* 0x00001805a000b986 */ /* 0x0001e2000c101124 */
[C---:B------:R-:W-:Y:S02]  /*6e70*/  ISETP.LT.OR P3, PT, R3.reuse, 0x21, !P2 ;  /* 0x000000210300780c */ /* 0x040fe40005761670 */
[-C--:B-1----:R-:W-:Y:S01]  /*6e80*/  @!P1 IMAD R13, R102, R155.reuse, RZ ;  /* 0x0000009b660d9224 */ /* 0x082fe200078e02ff */
[----:B------:R-:W-:Y:S01]  /*6e90*/  @!P5 STG.E.U8 desc[UR36][R160.64+0x19], R101 ;  /* 0x00001965a000d986 */ /* 0x000fe2000c101124 */
[----:B------:R-:W-:Y:S02]  /*6ea0*/  ISETP.LT.OR P5, PT, R3, 0x22, !P2 ;  /* 0x000000220300780c */ /* 0x000fe400057a1670 */
[----:B------:R-:W-:Y:S01]  /*6eb0*/  @!P4 IMAD R103, R103, R155, RZ ;  /* 0x0000009b6767c224 */ /* 0x000fe200078e02ff */
[----:B------:R1:W-:Y:S01]  /*6ec0*/  @!P1 STG.E.U8 desc[UR36][R8.64+0x18], R13 ;  /* 0x0000180d08009986 */ /* 0x0003e2000c101124 */
[----:B------:R-:W-:-:S03]  /*6ed0*/  ISETP.LT.OR P1, PT, R3, 0x21, !P0 ;  /* 0x000000210300780c */ /* 0x000fc60004721670 */
[----:B------:R-:W-:Y:S01]  /*6ee0*/  @!P4 STG.E.U8 desc[UR36][R8.64+0x19], R103 ;  /* 0x000019670800c986 */ /* 0x000fe2000c101124 */
[----:B------:R-:W-:Y:S01]  /*6ef0*/  ISETP.LT.OR P4, PT, R3, 0x22, !P0 ;  /* 0x000000220300780c */ /* 0x000fe20004781670 */
[----:B---3--:R-:W-:-:S04]  /*6f00*/  @!P3 IMAD R15, R104, R155, RZ ;  /* 0x0000009b680fb224 */ /* 0x008fc800078e02ff */
        /* <DEDUP_REMOVED lines=128> */
[----:B------:R-:W-:-:S02]  /*7710*/  ISETP.GE.AND P1, PT, R0, 0x81, PT ;  /* 0x000000810000780c */ /* 0x000fc40003f26270 */
[C---:B------:R-:W-:Y:S01]  /*7720*/  ISETP.LT.OR P5, PT, R3.reuse, 0x79, !P0 ;  /* 0x000000790300780c */ /* 0x040fe200047a1670 */
[----:B------:R-:W-:Y:S01]  /*7730*/  @!P4 STG.E.U8 desc[UR36][R8.64+0x71], R147 ;  /* 0x000071930800c986 */ /* 0x000fe2000c101124 */
[C---:B------:R-:W-:Y:S01]  /*7740*/  ISETP.LT.OR P0, PT, R3.reuse, 0x7a, !P0 ;  /* 0x0000007a0300780c */ /* 0x040fe20004701670 */
[----:B0-----:R-:W-:Y:S01]  /*7750*/  @!P3 IMAD R5, R148, R155, RZ ;  /* 0x0000009b9405b224 */ /* 0x001fe200078e02ff */
[----:B------:R-:W-:-:S03]  /*7760*/  ISETP.LT.OR P4, PT, R3, 0x1, !P1 ;  /* 0x000000010300780c */ /* 0x000fc60004f81670 */
[----:B------:R-:W-:Y:S01]  /*7770*/  @!P2 IMAD R149, R149, R155, RZ ;  /* 0x0000009b9595a224 */ /* 0x000fe200078e02ff */
[----:B------:R0:W-:Y:S01]  /*7780*/  @!P3 STG.E.U8 desc[UR36][R160.64+0x78], R5 ;  /* 0x00007805a000b986 */ /* 0x0001e2000c101124 */
[----:B------:R-:W-:-:S03]  /*7790*/  ISETP.LT.OR P3, PT, R3, 0x2, !P1 ;  /* 0x000000020300780c */ /* 0x000fc60004f61670 */
[----:B------:R-:W-:Y:S01]  /*77a0*/  @!P2 STG.E.U8 desc[UR36][R160.64+0x79], R149 ;  /* 0x00007995a000a986 */ /* 0x000fe2000c101124 */
[-C--:B-1----:R-:W-:Y:S01]  /*77b0*/  @!P5 IMAD R13, R150, R155.reuse, RZ ;  /* 0x0000009b960dd224 */ /* 0x082fe200078e02ff */
[----:B------:R-:W-:Y:S01]  /*77c0*/  ISETP.GE.AND P2, PT, R0, 0x89, PT ;  /* 0x000000890000780c */ /* 0x000fe20003f46270 */
[-C--:B------:R-:W-:Y:S02]  /*77d0*/  @!P0 IMAD R151, R151, R155.reuse, RZ ;  /* 0x0000009b97978224 */ /* 0x080fe400078e02ff */
[----:B---3--:R-:W-:Y:S01]  /*77e0*/  @!P4 IMAD R15, R24, R155, RZ ;  /* 0x0000009b180fc224 */ /* 0x008fe200078e02ff */
[----:B------:R1:W-:Y:S01]  /*77f0*/  @!P5 STG.E.U8 desc[UR36][R8.64+0x78], R13 ;  /* 0x0000780d0800d986 */ /* 0x0003e2000c101124 */
[----:B------:R-:W-:-:S03]  /*7800*/  ISETP.LT.OR P5, PT, R3, 0x1, !P2 ;  /* 0x000000010300780c */ /* 0x000fc600057a1670 */
[----:B------:R-:W-:Y:S01]  /*7810*/  @!P3 IMAD R25, R25, R155, RZ ;  /* 0x0000009b1919b224 */ /* 0x000fe200078e02ff */
[----:B------:R-:W-:Y:S01]  /*7820*/  @!P0 STG.E.U8 desc[UR36][R8.64+0x79], R151 ;  /* 0x0000799708008986 */ /* 0x000fe2000c101124 */
[----:B------:R-:W-:-:S03]  /*7830*/  ISETP.LT.OR P0, PT, R3, 0x2, !P2 ;  /* 0x000000020300780c */ /* 0x000fc60005701670 */
[----:B------:R-:W-:Y:S01]  /*7840*/  @!P4 STG.E.U8 desc[UR36][R6.64], R15 ;  /* 0x0000000f0600c986 */ /* 0x000fe2000c101124 */
        /* <DEDUP_REMOVED lines=19> */
[-C--:B------:R-:W-:Y:S01]  /*7980*/  @!P4 IMAD R9, R32, R155.reuse, RZ ;  /* 0x0000009b2009c224 */ /* 0x080fe200078e02ff */
        /* <DEDUP_REMOVED lines=127> */
[----:B-1----:R-:W-:-:S04]  /*8180*/  @!P5 IMAD R13, R74, R155, RZ ;  /* 0x0000009b4a0dd224 */ /* 0x002fc800078e02ff */
        /* <DEDUP_REMOVED lines=12> */
[----:B------:R-:W-:-:S04]  /*8250*/  @!P0 IMAD R9, R78, R155, RZ ;  /* 0x0000009b4e098224 */ /* 0x000fc800078e02ff */
[-C--:B------:R-:W-:Y:S01]  /*8260*/  @!P4 IMAD R79, R79, R155.reuse, RZ ;  /* 0x0000009b4f4fc224 */ /* 0x080fe200078e02ff */
[----:B------:R1:W-:Y:S01]  /*8270*/  @!P0 STG.E.U8 desc[UR36][R10.64+0x68], R9 ;  /* 0x000068090a008986 */ /* 0x0003e2000c101124 */
[----:B------:R-:W-:Y:S02]  /*8280*/  ISETP.LT.OR P0, PT, R3, 0x71, !P2 ;  /* 0x000000710300780c */ /* 0x000fe40005701670 */
[----:B------:R-:W-:Y:S01]  /*8290*/  @!P3 IMAD R81, R81, R155, RZ ;  /* 0x0000009b5151b224 */ /* 0x000fe200078e02ff */
[----:B------:R3:W-:Y:S01]  /*82a0*/  @!P4 STG.E.U8 desc[UR36][R10.64+0x69], R79 ;  /* 0x0000694f0a00c986 */ /* 0x0007e2000c101124 */
[----:B------:R-:W-:-:S03]  /*82b0*/  ISETP.LT.OR P4, PT, R3, 0x72, !P2 ;  /* 0x000000720300780c */ /* 0x000fc60005781670 */
[----:B------:R3:W-:Y:S01]  /*82c0*/  @!P3 STG.E.U8 desc[UR36][R6.64+0x71], R81 ;  /* 0x000071510600b986 */ /* 0x0007e2000c101124 */
[C---:B------:R-:W-:Y:S02]  /*82d0*/  ISETP.LT.OR P3, PT, R3.reuse, 0x79, !P1 ;  /* 0x000000790300780c */ /* 0x040fe40004f61670 */
[C---:B------:R-:W-:Y:S01]  /*82e0*/  ISETP.LT.OR P1, PT, R3.reuse, 0x7a, !P1 ;  /* 0x0000007a0300780c */ /* 0x040fe20004f21670 */
[----:B------:R3:W-:Y:S01]  /*82f0*/  @!P5 STG.E.U8 desc[UR36][R6.64+0x70], R13 ;  /* 0x0000700d0600d986 */ /* 0x0007e2000c101124 */
[C---:B------:R-:W-:Y:S02]  /*8300*/  ISETP.LT.OR P5, PT, R3.reuse, 0x79, !P2 ;  /* 0x000000790300780c */ /* 0x040fe400057a1670 */
[----:B------:R-:W-:Y:S01]  /*8310*/  ISETP.LT.OR P2, PT, R3, 0x7a, !P2 ;  /* 0x0000007a0300780c */ /* 0x000fe20005741670 */
[-C--:B------:R-:W-:Y:S02]  /*8320*/  @!P0 IMAD R3, R82, R155.reuse, RZ ;  /* 0x0000009b52038224 */ /* 0x080fe400078e02ff */
[----:B------:R-:W-:-:S03]  /*8330*/  @!P4 IMAD R83, R83, R155, RZ ;  /* 0x0000009b5353c224 */ /* 0x000fc600078e02ff */
[----:B------:R3:W-:Y:S01]  /*8340*/  @!P0 STG.E.U8 desc[UR36][R10.64+0x70], R3 ;  /* 0x000070030a008986 */ /* 0x0007e2000c101124 */
[-C--:B0-----:R-:W-:Y:S02]  /*8350*/  @!P3 IMAD R5, R84, R155.reuse, RZ ;  /* 0x0000009b5405b224 */ /* 0x081fe400078e02ff */
[-C--:B------:R-:W-:Y:S01]  /*8360*/  @!P1 IMAD R85, R85, R155.reuse, RZ ;  /* 0x0000009b55559224 */ /* 0x080fe200078e02ff */
[----:B------:R3:W-:Y:S01]  /*8370*/  @!P4 STG.E.U8 desc[UR36][R10.64+0x71], R83 ;  /* 0x000071530a00c986 */ /* 0x0007e2000c101124 */
[-C--:B-1----:R-:W-:Y:S02]  /*8380*/  @!P5 IMAD R9, R86, R155.reuse, RZ ;  /* 0x0000009b5609d224 */ /* 0x082fe400078e02ff */
[----:B------:R-:W-:Y:S01]  /*8390*/  @!P2 IMAD R87, R87, R155, RZ ;  /* 0x0000009b5757a224 */ /* 0x000fe200078e02ff */
[----:B------:R3:W-:Y:S04]  /*83a0*/  @!P3 STG.E.U8 desc[UR36][R6.64+0x78], R5 ;  /* 0x000078050600b986 */ /* 0x0007e8000c101124 */
[----:B------:R3:W-:Y:S04]  /*83b0*/  @!P1 STG.E.U8 desc[UR36][R6.64+0x79], R85 ;  /* 0x0000795506009986 */ /* 0x0007e8000c101124 */
[----:B------:R3:W-:Y:S04]  /*83c0*/  @!P5 STG.E.U8 desc[UR36][R10.64+0x78], R9 ;  /* 0x000078090a00d986 */ /* 0x0007e8000c101124 */
[----:B------:R3:W-:Y:S02]  /*83d0*/  @!P2 STG.E.U8 desc[UR36][R10.64+0x79], R87 ;  /* 0x000079570a00a986 */ /* 0x0007e4000c101124 */
.L_x_292:
[----:B------:R-:W-:Y:S05]  /*83e0*/  BSYNC B0 ;  /* 0x0000000000007941 */ /* 0x000fea0003800000 */
.L_x_34:
[----:B------:R-:W-:Y:S01]  /*83f0*/  ULDC UR4, c[0x0][0xc] ;  /* 0x0000030000047ab9 */ /* 0x000fe20000000800 */
[----:B------:R-:W-:Y:S01]  /*8400*/  ULDC UR5, c[0x0][0x10] ;  /* 0x0000040000057ab9 */ /* 0x000fe20000000800 */
[----:B---3--:R-:W3:Y:S01]  /*8410*/  LDC R3, c[0x0][0x14] ;  /* 0x00000500ff037b82 */ /* 0x008ee20000000800 */
[----:B------:R-:W-:Y:S01]  /*8420*/  UIMAD.WIDE.U32 UR4, UR4, UR5, URZ ;  /* 0x00000005040472a5 */ /* 0x000fe2000f8e003f */
[----:B------:R-:W-:Y:S01]  /*8430*/  PRMT R0, RZ, 0x7610, R0 ;  /* 0x00007610ff007816 */ /* 0x000fe20000000000 */
[----:B------:R-:W-:Y:S02]  /*8440*/  IMAD.MOV.U32 R153, RZ, RZ, -0x1 ;  /* 0xffffffffff997424 */ /* 0x000fe400078e00ff */
[----:B------:R-:W-:Y:S02]  /*8450*/  IMAD.MOV.U32 R22, RZ, RZ, -0x1 ;  /* 0xffffffffff167424 */ /* 0x000fe400078e00ff */
[----:B---3--:R-:W-:-:S04]  /*8460*/  IMAD.WIDE.U32 R16, R3, UR4, R16 ;  /* 0x0000000403107c25 */ /* 0x008fc8000f8e0010 */
[----:B------:R-:W-:Y:S01]  /*8470*/  IMAD R3, R3, UR5, RZ ;  /* 0x0000000503037c24 */ /* 0x000fe2000f8e02ff */
[----:B------:R-:W-:Y:S02]  /*8480*/  ULDC.64 UR4, c[0x0][0x650] ;  /* 0x0001940000047ab9 */ /* 0x000fe40000000a00 */
[----:B------:R-:W-:Y:S01]  /*8490*/  ISETP.GE.U32.AND P0, PT, R16, UR4, PT ;  /* 0x0000000410007c0c */ /* 0x000fe2000bf06070 */
[----:B------:R-:W-:-:S05]  /*84a0*/  IMAD.IADD R17, R17, 0x1, R3 ;  /* 0x0000000111117824 */ /* 0x000fca00078e0203 */
[----:B------:R-:W-:-:S13]  /*84b0*/  ISETP.GE.U32.AND.EX P0, PT, R17, UR5, PT, P0 ;  /* 0x0000000511007c0c */ /* 0x000fda000bf06100 */
[----:B------:R-:W-:Y:S05]  /*84c0*/  @P0 BRA `(.L_x_293) ;  /* 0x0000000400640947 */ /* 0x000fea0003800000 */
[----:B------:R-:W3:Y:S01]  /*84d0*/  S2R R12, SR_CTAID.X ;  /* 0x00000000000c7919 */ /* 0x000ee20000002500 */
[----:B0-----:R-:W0:Y:S01]  /*84e0*/  LDC.64 R10, c[0x0][0x628] ;  /* 0x00018a00ff0a7b82 */ /* 0x001e220000000a00 */
[----:B------:R-:W-:Y:S01]  /*84f0*/  ULDC UR4, c[0x0][0x150] ;  /* 0x0000540000047ab9 */ /* 0x000fe20000000800 */
[----:B------:R-:W-:Y:S01]  /*8500*/  IMAD.MOV.U32 R8, RZ, RZ, R16 ;  /* 0x000000ffff087224 */ /* 0x000fe200078e0010 */
[----:B------:R-:W0:Y:S01]  /*8510*/  S2R R24, SR_CTAID.Y ;  /* 0x0000000000187919 */ /* 0x000e220000002600 */
[----:B------:R-:W-:-:S04]  /*8520*/  IMAD.MOV.U32 R9, RZ, RZ, R17 ;  /* 0x000000ffff097224 */ /* 0x000fc800078e0011 */
[----:B------:R-:W1:Y:S08]  /*8530*/  LDC R21, c[0x0][0x144] ;  /* 0x00005100ff157b82 */ /* 0x000e700000000800 */
[----:B------:R-:W1:Y:S08]  /*8540*/  LDC R0, c[0x0][0x630] ;  /* 0x00018c00ff007b82 */ /* 0x000e700000000800 */
[----:B------:R-:W1:Y:S01]  /*8550*/  LDC.64 R14, c[0x0][0x620] ;  /* 0x00018800ff0e7b82 */ /* 0x000e620000000a00 */
[----:B0-----:R-:W-:-:S04]  /*8560*/  ISETP.NE.U32.AND P0, PT, R10, RZ, PT ;  /* 0x000000ff0a00720c */ /* 0x001fc80003f05070 */
[----:B------:R-:W-:Y:S02]  /*8570*/  ISETP.NE.AND.EX P0, PT, R11, RZ, PT, P0 ;  /* 0x000000ff0b00720c */ /* 0x000fe40003f05300 */
[----:B---3--:R-:W-:-:S05]  /*8580*/  I2FP.F32.U32 R3, R12 ;  /* 0x0000000c00037245 */ /* 0x008fca0000201000 */
[----:B------:R-:W-:-:S04]  /*8590*/  FMUL R3, R3, UR4 ;  /* 0x0000000403037c20 */ /* 0x000fc80008400000 */
[----:B------:R0:W3:Y:S02]  /*85a0*/  F2I.U32.TRUNC.NTZ R20, R3 ;  /* 0x0000000300147305 */ /* 0x0000e4000020f000 */
[----:B------:R-:W-:Y:S05]  /*85b0*/  @!P0 BRA `(.L_x_294) ;  /* 0x0000000000288947 */ /* 0x000fea0003800000 */
[----:B0-----:R-:W0:Y:S02]  /*85c0*/  LDC R3, c[0x0][0x634] ;  /* 0x00018d00ff037b82 */ /* 0x001e240000000800 */
        /* <DEDUP_REMOVED lines=9> */
.L_x_294:
[----:B------:R-:W2:Y:S01]  /*8660*/  LDC.64 R28, c[0x0][0x640] ;  /* 0x00019000ff1c7b82 */ /* 0x000ea20000000a00 */
[-CC-:B-1----:R-:W-:Y:S01]  /*8670*/  SHF.R.U64 R22, R8, R0.reuse, R9.reuse ;  /* 0x0000000008167219 */ /* 0x182fe20000001209 */
[----:B---3--:R-:W-:Y:S01]  /*8680*/  IMAD.MOV R20, RZ, RZ, -R20 ;  /* 0x000000ffff147224 */ /* 0x008fe200078e0a14 */
[----:B------:R-:W-:Y:S01]  /*8690*/  SHF.R.U32.HI R0, RZ, R0, R9 ;  /* 0x00000000ff007219 */ /* 0x000fe20000011609 */
[----:B------:R-:W-:Y:S01]  /*86a0*/  ULDC UR4, c[0x0][0x154] ;  /* 0x0000550000047ab9 */ /* 0x000fe20000000800 */
[----:B0-----:R-:W-:Y:S01]  /*86b0*/  IADD3 R3, P0, RZ, -R22, RZ ;  /* 0x80000016ff037210 */ /* 0x001fe20007f1e0ff */
[----:B------:R-:W-:Y:S02]  /*86c0*/  IMAD R21, R21, R20, R12 ;  /* 0x0000001415157224 */ /* 0x000fe400078e020c */
[----:B------:R-:W0:Y:S01]  /*86d0*/  LDC R6, c[0x0][0x618] ;  /* 0x00018600ff067b82 */ /* 0x000e220000000800 */
[----:B------:R-:W-:Y:S02]  /*86e0*/  IMAD.MOV.U32 R7, RZ, RZ, 0x1 ;  /* 0x00000001ff077424 */ /* 0x000fe400078e00ff */
[----:B------:R-:W-:-:S04]  /*86f0*/  IMAD.X R5, RZ, RZ, ~R0, P0 ;  /* 0x000000ffff057224 */ /* 0x000fc800000e0e00 */
[-C--:B------:R-:W-:Y:S01]  /*8700*/  IMAD R0, R5, R14.reuse, RZ ;  /* 0x0000000e05007224 */ /* 0x080fe200078e02ff */
[----:B------:R-:W1:Y:S01]  /*8710*/  LDC R8, c[0x0][0x608] ;  /* 0x00018200ff087b82 */ /* 0x000e620000000800 */
[----:B------:R-:W-:-:S04]  /*8720*/  IMAD.WIDE.U32 R4, R3, R14, R16 ;  /* 0x0000000e03047225 */ /* 0x000fc800078e0010 */
[----:B------:R-:W-:Y:S01]  /*8730*/  IMAD R3, R3, R15, R0 ;  /* 0x0000000f03037224 */ /* 0x000fe200078e0200 */
[----:B------:R-:W-:Y:S02]  /*8740*/  I2FP.F32.U32 R0, R24 ;  /* 0x0000001800007245 */ /* 0x000fe40000201000 */
[----:B------:R-:W3:Y:S01]  /*8750*/  LDC R26, c[0x0][0x658] ;  /* 0x00019600ff1a7b82 */ /* 0x000ee20000000800 */
[----:B------:R-:W-:Y:S01]  /*8760*/  IMAD.IADD R3, R5, 0x1, R3 ;  /* 0x0000000105037824 */ /* 0x000fe200078e0203 */
[----:B--2---:R-:W-:Y:S01]  /*8770*/  ISETP.NE.U32.AND P0, PT, R28, RZ, PT ;  /* 0x000000ff1c00720c */ /* 0x004fe20003f05070 */
[----:B------:R-:W-:Y:S01]  /*8780*/  FMUL R0, R0, UR4 ;  /* 0x0000000400007c20 */ /* 0x000fe20008400000 */
[----:B------:R-:W-:Y:S02]  /*8790*/  IMAD.MOV.U32 R5, RZ, RZ, -0x1 ;  /* 0xffffffffff057424 */ /* 0x000fe400078e00ff */
[----:B------:R-:W-:Y:S01]  /*87a0*/  ISETP.NE.AND.EX P0, PT, R29, RZ, PT, P0 ;  /* 0x000000ff1d00720c */ /* 0x000fe20003f05300 */
[----:B------:R2:W2:Y:S01]  /*87b0*/  F2I.U32.TRUNC.NTZ R13, R0 ;  /* 0x00000000000d7305 */ /* 0x0004a2000020f000 */
[----:B------:R-:W2:Y:S01]  /*87c0*/  LDC R15, c[0x0][0x148] ;  /* 0x00005200ff0f7b82 */ /* 0x000ea20000000800 */
[----:B0-----:R-:W-:-:S02]  /*87d0*/  SHF.R.U64 R12, R4, R6, R3 ;  /* 0x00000006040c7219 */ /* 0x001fc40000001203 */
[----:B------:R-:W-:-:S05]  /*87e0*/  SHF.R.U32.HI R3, RZ, R6, R3 ;  /* 0x00000006ff037219 */ /* 0x000fca0000011603 */
[----:B------:R-:W0:Y:S01]  /*87f0*/  LDC R20, c[0x0][0x600] ;  /* 0x00018000ff147b82 */ /* 0x000e220000000800 */
[-CC-:B-1----:R-:W-:Y:S02]  /*8800*/  SHF.R.U64 R10, R12, R8.reuse, R3.reuse ;  /* 0x000000080c0a7219 */ /* 0x182fe40000001203 */
[----:B------:R-:W-:-:S05]  /*8810*/  SHF.R.U32.HI R3, RZ, R8, R3 ;  /* 0x00000008ff037219 */ /* 0x000fca0000011603 */
[----:B------:R-:W1:Y:S01]  /*8820*/  LDC R27, c[0x0][0x648] ;  /* 0x00019200ff1b7b82 */ /* 0x000e620000000800 */
[-C--:B---3--:R-:W-:Y:S02]  /*8830*/  SHF.L.U32 R4, R5, R26.reuse, RZ ;  /* 0x0000001a05047219 */ /* 0x088fe400000006ff */
[--C-:B------:R-:W-:Y:S02]  /*8840*/  SHF.R.U64 R14, R10, R26, R3.reuse ;  /* 0x0000001a0a0e7219 */ /* 0x100fe40000001203 */
[----:B------:R-:W-:Y:S02]  /*8850*/  LOP3.LUT R25, RZ, R4, RZ, 0x33, !PT ;  /* 0x00000004ff197212 */ /* 0x000fe400078e33ff */
[-C--:B------:R-:W-:Y:S01]  /*8860*/  SHF.R.U32.HI R5, RZ, R26.reuse, R3 ;  /* 0x0000001aff057219 */ /* 0x080fe20000011603 */
[----:B------:R-:W3:Y:S01]  /*8870*/  LDC R30, c[0x0][0x638] ;  /* 0x00018e00ff1e7b82 */ /* 0x000ee20000000800 */
[----:B------:R-:W-:Y:S01]  /*8880*/  SHF.L.U32 R154, R7, R26, RZ ;  /* 0x0000001a079a7219 */ /* 0x000fe200000006ff */
[----:B------:R-:W-:-:S06]  /*8890*/  IMAD.MOV.U32 R4, RZ, RZ, R14 ;  /* 0x000000ffff047224 */ /* 0x000fcc00078e000e */
[----:B------:R-:W0:Y:S01]  /*88a0*/  LDC R31, c[0x0][0x610] ;  /* 0x00018400ff1f7b82 */ /* 0x000e220000000800 */
        /* <DEDUP_REMOVED lines=11> */
.L_x_295:
[----:B------:R-:W-:Y:S01]  /*8960*/  ISETP.NE.AND P0, PT, R2, 0x1, PT ;  /* 0x000000010200780c */ /* 0x000fe20003f05270 */
[----:B0-----:R-:W-:Y:S01]  /*8970*/  VIADD R7, R20, 0xffffffff ;  /* 0xffffffff14077836 */ /* 0x001fe20000000000 */
[----:B-12---:R-:W-:Y:S01]  /*8980*/  SHF.R.U64 R0, R4, R27, R5 ;  /* 0x0000001b04007219 */ /* 0x006fe20000001205 */
[----:B------:R-:W-:Y:S01]  /*8990*/  IMAD.MOV R13, RZ, RZ, -R13 ;  /* 0x000000ffff0d7224 */ /* 0x000fe200078e0a0d */
[----:B------:R-:W-:Y:S01]  /*89a0*/  LOP3.LUT R5, R10, R25, RZ, 0xc0, !PT ;  /* 0x000000190a057212 */ /* 0x000fe200078ec0ff */
[----:B------:R-:W-:Y:S02]  /*89b0*/  IMAD.MOV.U32 R4, RZ, RZ, 0x1 ;  /* 0x00000001ff047424 */ /* 0x000fe400078e00ff */
[----:B------:R-:W-:Y:S02]  /*89c0*/  IMAD.MOV R3, RZ, RZ, -R0 ;  /* 0x000000ffff037224 */ /* 0x000fe400078e0a00 */
[----:B------:R-:W-:Y:S01]  /*89d0*/  IMAD R154, R154, R0, R5 ;  /* 0x000000009a9a7224 */ /* 0x000fe200078e0205 */
[----:B------:R-:W-:Y:S01]  /*89e0*/  LOP3.LUT R5, R12, R7, RZ, 0xc0, !PT ;  /* 0x000000070c057212 */ /* 0x000fe200078ec0ff */
[----:B---3--:R-:W-:-:S02]  /*89f0*/  IMAD R0, R3, R30, R14 ;  /* 0x0000001e03007224 */ /* 0x008fc400078e020e */
[----:B------:R-:W-:Y:S02]  /*8a00*/  @P0 IMAD R21, R15, R13, R24 ;  /* 0x0000000d0f150224 */ /* 0x000fe400078e0218 */
[----:B------:R-:W-:Y:S01]  /*8a10*/  IMAD R3, R0, R20, R5 ;  /* 0x0000001400037224 */ /* 0x000fe200078e0205 */
[----:B------:R-:W-:Y:S01]  /*8a20*/  PRMT R0, R4, 0x7610, R0 ;  /* 0x0000761004007816 */ /* 0x000fe20000000000 */
[----:B------:R-:W-:-:S05]  /*8a30*/  IMAD R154, R154, R31, R21 ;  /* 0x0000001f9a9a7224 */ /* 0x000fca00078e0215 */
[----:B------:R-:W-:Y:S02]  /*8a40*/  SEL R153, R3, R154, !P0 ;  /* 0x0000009a03997207 */ /* 0x000fe40004000000 */
[----:B------:R-:W-:-:S07]  /*8a50*/  SEL R154, R154, R3, !P0 ;  /* 0x000000039a9a7207 */ /* 0x000fce0004000000 */
.L_x_293:
[----:B------:R-:W-:-:S13]  /*8a60*/  LOP3.LUT P0, RZ, R0, 0xff, RZ, 0xc0, !PT ;  /* 0x000000ff00ff7812 */ /* 0x000fda000780c0ff */
[----:B------:R-:W-:Y:S05]  /*8a70*/  @P0 BRA `(.L_x_296) ;  /* 0xffffff8400e40947 */ /* 0x000fea000383ffff */
[----:B------:R-:W-:Y:S05]  /*8a80*/  EXIT ;  /* 0x000000000000794d */ /* 0x000fea0003800000 */
.L_x_7:
[----:B0-----:R-:W-:Y:S01]  /*8a90*/  ULDC.64 UR4, c[0x0][0x650] ;  /* 0x0001940000047ab9 */ /* 0x001fe20000000a00 */
        /* <DEDUP_REMOVED lines=25> */
.L_x_298:
[----:B------:R-:W0:Y:S01]  /*8c30*/  LDC.64 R28, c[0x0][0x640] ;  /* 0x00019000ff1c7b82 */ /* 0x000e220000000a00 */
[-CC-:B------:R-:W-:Y:S01]  /*8c40*/  SHF.R.U64 R22, R12, R6.reuse, R13.reuse ;  /* 0x000000060c167219 */ /* 0x180fe2000000120d */
[----:B------:R-:W-:Y:S01]  /*8c50*/  IMAD.MOV.U32 R30, RZ, RZ, 0x1 ;  /* 0x00000001ff1e7424 */ /* 0x000fe200078e00ff */
[----:B------:R-:W-:Y:S02]  /*8c60*/  SHF.R.U32.HI R6, RZ, R6, R13 ;  /* 0x00000006ff067219 */ /* 0x000fe4000001160d */
        /* <DEDUP_REMOVED lines=8> */
[----:B------:R-:W-:Y:S01]  /*8cf0*/  IMAD.IADD R9, R9, 0x1, R11 ;  /* 0x0000000109097824 */ /* 0x000fe200078e020b */
[----:B0-----:R-:W-:-:S04]  /*8d00*/  ISETP.NE.U32.AND P0, PT, R28, RZ, PT ;  /* 0x000000ff1c00720c */ /* 0x001fc80003f05070 */
[----:B------:R-:W-:Y:S02]  /*8d10*/  ISETP.NE.AND.EX P0, PT, R29, RZ, PT, P0 ;  /* 0x000000ff1d00720c */ /* 0x000fe40003f05300 */
[----:B------:R-:W0:Y:S01]  /*8d20*/  LDC R20, c[0x0][0x600] ;  /* 0x00018000ff147b82 */ /* 0x000e220000000800 */
[-CC-:B-1----:R-:W-:Y:S01]  /*8d30*/  SHF.R.U64 R14, R8, R10.reuse, R9.reuse ;  /* 0x0000000a080e7219 */ /* 0x182fe20000001209 */
[----:B------:R-:W-:Y:S01]  /*8d40*/  IMAD.MOV.U32 R8, RZ, RZ, -0x1 ;  /* 0xffffffffff087424 */ /* 0x000fe200078e00ff */
[----:B------:R-:W-:-:S05]  /*8d50*/  SHF.R.U32.HI R9, RZ, R10, R9 ;  /* 0x0000000aff097219 */ /* 0x000fca0000011609 */
[----:B------:R-:W1:Y:S01]  /*8d60*/  LDC R26, c[0x0][0x648] ;  /* 0x00019200ff1a7b82 */ /* 0x000e620000000800 */
[-CC-:B--2---:R-:W-:Y:S02]  /*8d70*/  SHF.R.U64 R21, R14, R12.reuse, R9.reuse ;  /* 0x0000000c0e157219 */ /* 0x184fe40000001209 */
[----:B------:R-:W-:-:S05]  /*8d80*/  SHF.R.U32.HI R6, RZ, R12, R9 ;  /* 0x0000000cff067219 */ /* 0x000fca0000011609 */
[----:B------:R-:W2:Y:S01]  /*8d90*/  LDC R27, c[0x0][0x638] ;  /* 0x00018e00ff1b7b82 */ /* 0x000ea20000000800 */
[-C--:B---3--:R-:W-:Y:S02]  /*8da0*/  SHF.L.U32 R8, R8, R25.reuse, RZ ;  /* 0x0000001908087219 */ /* 0x088fe400000006ff */
[-CC-:B------:R-:W-:Y:S02]  /*8db0*/  SHF.R.U64 R23, R21, R25.reuse, R6.reuse ;  /* 0x0000001915177219 */ /* 0x180fe40000001206 */
[----:B------:R-:W-:Y:S02]  /*8dc0*/  LOP3.LUT R32, RZ, R8, RZ, 0x33, !PT ;  /* 0x00000008ff207212 */ /* 0x000fe400078e33ff */
[----:B------:R-:W-:Y:S01]  /*8dd0*/  SHF.R.U32.HI R9, RZ, R25, R6 ;  /* 0x00000019ff097219 */ /* 0x000fe20000011606 */
[----:B------:R-:W3:Y:S01]  /*8de0*/  LDC R31, c[0x0][0x610] ;  /* 0x00018400ff1f7b82 */ /* 0x000ee20000000800 */
[----:B------:R-:W-:Y:S01]  /*8df0*/  IMAD.MOV.U32 R8, RZ, RZ, R23 ;  /* 0x000000ffff087224 */ /* 0x000fe200078e0017 */
[----:B------:R-:W-:Y:S06]  /*8e00*/  @!P0 BRA `(.L_x_299) ;  /* 0x0000000000288947 */ /* 0x000fec0003800000 */
        /* <DEDUP_REMOVED lines=10> */
.L_x_299:
[----:B------:R-:W-:Y:S02]  /*8eb0*/  ISETP.NE.AND P0, PT, R2, 0x1, PT ;  /* 0x000000010200780c */ /* 0x000fe40003f05270 */
[----:B-1----:R-:W-:Y:S01]  /*8ec0*/  SHF.R.U64 R6, R8, R26, R9 ;  /* 0x0000001a08067219 */ /* 0x002fe20000001209 */
[----:B0-----:R-:W-:Y:S01]  /*8ed0*/  VIADD R9, R20, 0xffffffff ;  /* 0xffffffff14097836 */ /* 0x001fe20000000000 */
[----:B------:R-:W-:Y:S02]  /*8ee0*/  SHF.L.U32 R30, R30, R25, RZ ;  /* 0x000000191e1e7219 */ /* 0x000fe400000006ff */
[----:B------:R-:W-:Y:S01]  /*8ef0*/  LOP3.LUT R5, R21, R32, RZ, 0xc0, !PT ;  /* 0x0000002015057212 */ /* 0x000fe200078ec0ff */
[----:B------:R-:W-:-:S04]  /*8f00*/  IMAD.MOV R8, RZ, RZ, -R6 ;  /* 0x000000ffff087224 */ /* 0x000fc800078e0a06 */
[----:B------:R-:W-:Y:S01]  /*8f10*/  IMAD R6, R30, R6, R5 ;  /* 0x000000061e067224 */ /* 0x000fe200078e0205 */
[----:B------:R-:W-:Y:S01]  /*8f20*/  LOP3.LUT R5, R14, R9, RZ, 0xc0, !PT ;  /* 0x000000090e057212 */ /* 0x000fe200078ec0ff */
[----:B------:R-:W-:Y:S02]  /*8f30*/  @P0 IMAD R3, R7, R24, R4 ;  /* 0x0000001807030224 */ /* 0x000fe400078e0204 */
[----:B--2---:R-:W-:Y:S02]  /*8f40*/  IMAD R4, R8, R27, R23 ;  /* 0x0000001b08047224 */ /* 0x004fe400078e0217 */
[----:B---3--:R-:W-:Y:S02]  /*8f50*/  IMAD R3, R6, R31, R3 ;  /* 0x0000001f06037224 */ /* 0x008fe400078e0203 */
[----:B------:R-:W-:Y:S02]  /*8f60*/  IMAD R4, R4, R20, R5 ;  /* 0x0000001404047224 */ /* 0x000fe400078e0205 */
[----:B------:R-:W-:-:S02]  /*8f70*/  IMAD.MOV.U32 R8, RZ, RZ, 0x1 ;  /* 0x00000001ff087424 */ /* 0x000fc400078e00ff */
[----:B------:R-:W-:Y:S01]  /*8f80*/  IMAD.MOV.U32 R6, RZ, RZ, R22 ;  /* 0x000000ffff067224 */ /* 0x000fe200078e0016 */
[----:B------:R-:W-:Y:S02]  /*8f90*/  SEL R20, R4, R3, !P0 ;  /* 0x0000000304147207 */ /* 0x000fe40004000000 */
[----:B------:R-:W-:-:S07]  /*8fa0*/  SEL R21, R3, R4, !P0 ;  /* 0x0000000403157207 */ /* 0x000fce0004000000 */
.L_x_297:
[----:B------:R-:W-:-:S08]  /*8fb0*/  NOP ;  /* 0x0000000000007918 */ /* 0x000fd00000000000 */
[----:B------:R-:W0:-:S00]  /*8fc0*/  USETMAXREG.DEALLOC.CTAPOOL 0x28 ;  /* 0x00000028000079c8 */ /* 0x000e0000080e0500 */
[----:B0-----:R-:W-:-:S13]  /*8fd0*/  ISETP.NE.AND P0, PT, R0, RZ, PT ;  /* 0x000000ff0000720c */ /* 0x001fda0003f05270 */
[----:B------:R-:W-:Y:S05]  /*8fe0*/  @P0 EXIT ;  /* 0x000000000000094d */ /* 0x000fea0003800000 */
[----:B------:R-:W-:Y:S01]  /*8ff0*/  LOP3.LUT P0, RZ, R8, 0xff, RZ, 0xc0, !PT ;  /* 0x000000ff08ff7812 */ /* 0x000fe2000780c0ff */
[----:B------:R-:W-:Y:S02]  /*9000*/  IMAD.MOV.U32 R0, RZ, RZ, 0x1 ;  /* 0x00000001ff007424 */ /* 0x000fe400078e00ff */
[----:B------:R-:W-:-:S10]  /*9010*/  IMAD.MOV.U32 R3, RZ, RZ, RZ ;  /* 0x000000ffff037224 */ /* 0x000fd400078e00ff */
[----:B------:R-:W-:Y:S05]  /*9020*/  @!P0 BRA `(.L_x_300) ;  /* 0x0000000c00488947 */ /* 0x000fea0003800000 */
[----:B------:R-:W0:Y:S01]  /*9030*/  LDC R0, c[0x0][0x28c] ;  /* 0x0000a300ff007b82 */ /* 0x000e220000000800 */
[----:B------:R-:W1:Y:S01]  /*9040*/  S2R R11, SR_CgaCtaId ;  /* 0x00000000000b7919 */ /* 0x000e620000008800 */
[----:B------:R-:W-:Y:S01]  /*9050*/  ULDC UR5, c[0x0][0x658] ;  /* 0x0001960000057ab9 */ /* 0x000fe20000000800 */
[----:B------:R-:W-:Y:S01]  /*9060*/  UMOV UR7, 0xffffffff ;  /* 0xffffffff00077882 */ /* 0x000fe20000000000 */
[----:B------:R-:W-:Y:S01]  /*9070*/  ULDC UR6, c[0x0][0xc] ;  /* 0x0000030000067ab9 */ /* 0x000fe20000000800 */
[----:B------:R-:W-:Y:S01]  /*9080*/  USHF.L.U32 UR8, UR7, UR5, URZ ;  /* 0x0000000507087299 */ /* 0x000fe2000800063f */
[----:B------:R-:W-:Y:S01]  /*9090*/  BSSY B0, `(.L_x_300) ;  /* 0x00000cb000007945 */ /* 0x000fe20003800000 */
[----:B------:R-:W-:Y:S01]  /*90a0*/  UMOV UR9, 0x1 ;  /* 0x0000000100097882 */ /* 0x000fe20000000000 */
[----:B------:R-:W-:Y:S01]  /*90b0*/  ULDC UR7, c[0x0][0x10] ;  /* 0x0000040000077ab9 */ /* 0x000fe20000000800 */
[----:B------:R-:W-:Y:S01]  /*90c0*/  USHF.L.U32 UR18, UR9, UR5, URZ ;  /* 0x0000000509127299 */ /* 0x000fe2000800063f */
[----:B------:R-:W-:Y:S01]  /*90d0*/  IMAD.MOV.U32 R9, RZ, RZ, 0x1 ;  /* 0x00000001ff097424 */ /* 0x000fe200078e00ff */
[----:B------:R-:W-:Y:S01]  /*90e0*/  UIMAD.WIDE.U32 UR6, UR6, UR7, URZ ;  /* 0x00000007060672a5 */ /* 0x000fe2000f8e003f */
[----:B------:R-:W-:Y:S01]  /*90f0*/  LOP3.LUT R8, R19, 0x2, RZ, 0xfc, !PT ;  /* 0x0000000213087812 */ /* 0x000fe200078efcff */
[----:B------:R-:W-:Y:S01]  /*9100*/  ULDC UR5, c[0x0][0x14] ;  /* 0x0000050000057ab9 */ /* 0x000fe20000000800 */
[----:B------:R-:W-:Y:S01]  /*9110*/  ULDC UR4, c[0x0][0x600] ;  /* 0x0001800000047ab9 */ /* 0x000fe20000000800 */
[----:B------:R-:W-:-:S02]  /*9120*/  UIMAD.WIDE.U32 UR22, UR6, UR5, URZ ;  /* 0x00000005061672a5 */ /* 0x000fc4000f8e003f */
[----:B------:R-:W-:Y:S02]  /*9130*/  UIMAD UR13, UR7, UR5, URZ ;  /* 0x00000005070d72a4 */ /* 0x000fe4000f8e023f */
[----:B------:R-:W-:Y:S02]  /*9140*/  UIADD3 UR4, UR4, -0x1, URZ ;  /* 0xffffffff04047890 */ /* 0x000fe4000fffe03f */
[----:B------:R-:W-:Y:S02]  /*9150*/  ULOP3.LUT UR17, URZ, UR8, URZ, 0x33, !UPT ;  /* 0x000000083f117292 */ /* 0x000fe4000f8e333f */
[----:B------:R-:W-:Y:S01]  /*9160*/  UIADD3 UR13, UR23, UR13, URZ ;  /* 0x0000000d170d7290 */ /* 0x000fe2000fffe03f */
[----:B0-----:R-:W-:Y:S01]  /*9170*/  VIADD R0, R0, 0x3f ;  /* 0x0000003f00007836 */ /* 0x001fe20000000000 */
[----:B------:R-:W-:-:S04]  /*9180*/  ULDC.64 UR24, c[0x0][0x198] ;  /* 0x0000660000187ab9 */ /* 0x000fc80000000a00 */
[----:B------:R-:W-:-:S04]  /*9190*/  SHF.R.S32.HI R3, RZ, 0x1f, R0 ;  /* 0x0000001fff037819 */ /* 0x000fc80000011400 */
[----:B------:R-:W-:Y:S01]  /*91a0*/  LEA.HI R10, R3, R0, RZ, 0x6 ;  /* 0x00000000030a7211 */ /* 0x000fe200078f30ff */
[C---:B-1----:R-:W-:Y:S02]  /*91b0*/  IMAD.SHL.U32 R4, R11.reuse, 0x1000, RZ ;  /* 0x000010000b047824 */ /* 0x042fe400078e00ff */
[----:B------:R-:W-:Y:S01]  /*91c0*/  IMAD.SHL.U32 R11, R11, 0x40, RZ ;  /* 0x000000400b0b7824 */ /* 0x000fe200078e00ff */
[----:B------:R-:W-:Y:S01]  /*91d0*/  SHF.R.S32.HI R10, RZ, 0x6, R10 ;  /* 0x00000006ff0a7819 */ /* 0x000fe2000001140a */
[----:B------:R-:W-:Y:S01]  /*91e0*/  IMAD.MOV.U32 R0, RZ, RZ, 0x1 ;  /* 0x00000001ff007424 */ /* 0x000fe200078e00ff */
[----:B------:R-:W-:Y:S01]  /*91f0*/  LOP3.LUT R4, R4, 0x1000, RZ, 0xc0, !PT ;  /* 0x0000100004047812 */ /* 0x000fe200078ec0ff */
[----:B------:R-:W-:Y:S01]  /*9200*/  IMAD.MOV.U32 R3, RZ, RZ, RZ ;  /* 0x000000ffff037224 */ /* 0x000fe200078e00ff */
[----:B------:R-:W-:Y:S01]  /*9210*/  LOP3.LUT R11, R11, 0x40, RZ, 0xc0, !PT ;  /* 0x000000400b0b7812 */ /* 0x000fe200078ec0ff */
[----:B------:R-:W-:Y:S01]  /*9220*/  VIADD R13, R10, 0x1 ;  /* 0x000000010a0d7836 */ /* 0x000fe20000000000 */
[----:B------:R-:W-:-:S07]  /*9230*/  LOP3.LUT R12, R4, 0x14100, RZ, 0xfc, !PT ;  /* 0x00014100040c7812 */ /* 0x000fce00078efcff */
.L_x_311:
[----:B------:R-:W-:-:S03]  /*9240*/  UMOV UR5, 0xffffffff ;  /* 0xffffffff00057882 */ /* 0x000fc60000000000 */
[----:B------:R-:W-:Y:S05]  /*9250*/  BRA.DIV UR5, `(.L_x_301) ;  /* 0x0000000e05c87947 */ /* 0x000fea000b800000 */
[----:B------:R-:W-:-:S13]  /*9260*/  ELECT P6, URZ, PT ;  /* 0x00000000003f782f */ /* 0x000fda00038c0000 */
.L_x_323:
[----:B------:R-:W0:Y:S01]  /*9270*/  LDC R4, c[0x0][0x28c] ;  /* 0x0000a300ff047b82 */ /* 0x000e220000000800 */
[----:B------:R-:W-:Y:S01]  /*9280*/  BSSY B1, `(.L_x_302) ;  /* 0x0000038000017945 */ /* 0x000fe20003800000 */
[----:B0-----:R-:W-:-:S13]  /*9290*/  ISETP.LT.OR P6, PT, R4, 0x1, !P6 ;  /* 0x000000010400780c */ /* 0x001fda00077c1670 */
[----:B------:R-:W-:Y:S05]  /*92a0*/  @P6 BRA `(.L_x_303) ;  /* 0x0000000000d46947 */ /* 0x000fea0003800000 */
[----:B------:R-:W-:Y:S02]  /*92b0*/  IMAD R20, R20, 0x80, R11 ;  /* 0x0000008014147824 */ /* 0x000fe400078e020b */
[----:B------:R-:W-:Y:S02]  /*92c0*/  IMAD.SHL.U32 R21, R21, 0x100, RZ ;  /* 0x0000010015157824 */ /* 0x000fe400078e00ff */
[----:B------:R-:W-:Y:S02]  /*92d0*/  IMAD.MOV.U32 R24, RZ, RZ, RZ ;  /* 0x000000ffff187224 */ /* 0x000fe400078e00ff */
[----:B------:R-:W-:Y:S02]  /*92e0*/  IMAD.MOV.U32 R4, RZ, RZ, R13 ;  /* 0x000000ffff047224 */ /* 0x000fe400078e000d */
[----:B------:R-:W-:Y:S02]  /*92f0*/  IMAD.MOV.U32 R5, RZ, RZ, R0 ;  /* 0x000000ffff057224 */ /* 0x000fe400078e0000 */
[----:B------:R-:W-:-:S07]  /*9300*/  IMAD.MOV.U32 R7, RZ, RZ, R3 ;  /* 0x000000ffff077224 */ /* 0x000fce00078e0003 */
.L_x_306:
[----:B------:R-:W0:Y:S01]  /*9310*/  S2R R15, SR_CgaCtaId ;  /* 0x00000000000f7919 */ /* 0x000e220000008800 */
[----:B------:R-:W-:Y:S02]  /*9320*/  MOV R14, 0x400 ;  /* 0x00000400000e7802 */ /* 0x000fe40000000f00 */
[----:B------:R-:W-:Y:S02]  /*9330*/  LOP3.LUT P1, RZ, R18, 0x7f, RZ, 0xc0, !PT ;  /* 0x0000007f12ff7812 */ /* 0x000fe4000782c0ff */
[----:B0-----:R-:W-:Y:S02]  /*9340*/  LEA R22, R15, R14, 0x18 ;  /* 0x0000000e0f167211 */ /* 0x001fe400078ec0ff */
[----:B------:R-:W-:-:S09]  /*9350*/  SHF.L.U32 R14, R5, 0x1f, RZ ;  /* 0x0000001f050e7819 */ /* 0x000fd200000006ff */
[----:B------:R-:W0:Y:S01]  /*9360*/  @!P1 LDC R15, c[0x0][0x500] ;  /* 0x00014000ff0f9b82 */ /* 0x000e220000000800 */
[----:B------:R-:W-:-:S04]  /*9370*/  IMAD R23, R7, 0x8, R22 ;  /* 0x0000000807177824 */ /* 0x000fc800078e0216 */
[----:B------:R-:W1:Y:S02]  /*9380*/  SYNCS.PHASECHK.TRANS64.TRYWAIT P0, [R23+URZ+0x28], R14 ;  /* 0x0000280e170075a7 */ /* 0x000e64000800017f */
[----:B-1----:R-:W-:Y:S05]  /*9390*/  @!P0 BRA `(.L_x_304) ;  /* 0x0000000c00988947 */ /* 0x002fea0003800000 */
.L_x_324:
[----:B-1----:R-:W-:Y:S01]  /*93a0*/  PRMT R14, R8, 0x9910, RZ ;  /* 0x00009910080e7816 */ /* 0x002fe200000000ff */
[----:B0-----:R0:W-:Y:S03]  /*93b0*/  @!P1 SYNCS.ARRIVE.TRANS64 RZ, [R23+URZ], R15 ;  /* 0x0000000f17ff99a7 */ /* 0x0011e6000800003f */
[----:B------:R-:W-:-:S13]  /*93c0*/  ISETP.NE.AND P0, PT, R14, 0x2, PT ;  /* 0x000000020e00780c */ /* 0x000fda0003f05270 */
[----:B0-----:R-:W-:Y:S05]  /*93d0*/  @P0 BRA `(.L_x_305) ;  /* 0x0000000000040947 */ /* 0x001fea0003800000 */
[----:B------:R-:W-:Y:S01]  /*93e0*/  BPT.TRAP 0x1 ;  /* 0x000000040000795c */ /* 0x000fe20000300000 */
.L_x_305:
[----:B------:R-:W-:Y:S01]  /*93f0*/  R2UR UR19, R22 ;  /* 0x00000000161372ca */ /* 0x000fe200000e0000 */
[----:B------:R-:W-:Y:S01]  /*9400*/  IMAD R22, R7, 0x4000, R22 ;  /* 0x0000400007167824 */ /* 0x000fe200078e0216 */
[----:B------:R-:W-:Y:S01]  /*9410*/  R2UR UR9, R23 ;  /* 0x00000000170972ca */ /* 0x000fe200000e0000 */
[----:B------:R-:W-:Y:S01]  /*9420*/  IMAD R14, R7, 0x2000, R12 ;  /* 0x00002000070e7824 */ /* 0x000fe200078e020c */
[----:B------:R-:W-:Y:S01]  /*9430*/  UIADD3 UR6, UP0, UR24, 0xf0, URZ ;  /* 0x000000f018067890 */ /* 0x000fe2000ff1e03f */
[----:B------:R-:W-:Y:S01]  /*9440*/  VIADD R4, R4, 0xffffffff ;  /* 0xffffffff04047836 */ /* 0x000fe20000000000 */
[----:B------:R-:W-:Y:S01]  /*9450*/  R2UR UR5, R22 ;  /* 0x00000000160572ca */ /* 0x000fe200000e0000 */
[----:B------:R-:W-:Y:S01]  /*9460*/  UIADD3 UR26, UP1, UR24, 0x1f0, URZ ;  /* 0x000001f0181a7890 */ /* 0x000fe2000ff3e03f */
[----:B------:R-:W-:Y:S01]  /*9470*/  R2UR UR8, R14 ;  /* 0x000000000e0872ca */ /* 0x000fe200000e0000 */
[----:B------:R-:W-:Y:S01]  /*9480*/  UIADD3.X UR7, URZ, UR25, URZ, UP0, !UPT ;  /* 0x000000193f077290 */ /* 0x000fe200087fe43f */
[----:B------:R-:W-:Y:S01]  /*9490*/  R2UR UR11, R21 ;  /* 0x00000000150b72ca */ /* 0x000fe200000e0000 */
[----:B------:R-:W-:Y:S01]  /*94a0*/  VIADD R7, R7, 0x1 ;  /* 0x0000000107077836 */ /* 0x000fe20000000000 */
[----:B------:R-:W-:Y:S01]  /*94b0*/  R2UR UR10, R24 ;  /* 0x00000000180a72ca */ /* 0x000fe200000e0000 */
[----:B------:R-:W-:Y:S01]  /*94c0*/  UIADD3.X UR27, URZ, UR25, URZ, UP1, !UPT ;  /* 0x000000193f1b7290 */ /* 0x000fe20008ffe43f */
[----:B------:R-:W-:Y:S01]  /*94d0*/  R2UR UR12, R6 ;  /* 0x00000000060c72ca */ /* 0x000fe200000e0000 */
[----:B------:R-:W-:Y:S01]  /*94e0*/  UMOV UR14, 0x0 ;  /* 0x00000000000e7882 */ /* 0x000fe20000000000 */
[----:B------:R-:W-:Y:S01]  /*94f0*/  R2UR UR20, R20 ;  /* 0x00000000141472ca */ /* 0x000fe200000e0000 */
[----:B------:R-:W-:Y:S01]  /*9500*/  UMOV UR15, 0x10000000 ;  /* 0x10000000000f7882 */ /* 0x000fe20000000000 */
[----:B------:R-:W-:Y:S01]  /*9510*/  ISETP.GT.AND P1, PT, R4, 0x1, PT ;  /* 0x000000010400780c */ /* 0x000fe20003f24270 */
[----:B------:R-:W-:Y:S01]  /*9520*/  UIADD3 UR16, UR5, 0x100, URZ ;  /* 0x0000010005107890 */ /* 0x000fe2000fffe03f */
[----:B------:R-:W-:Y:S01]  /*9530*/  ISETP.NE.AND P0, PT, R7, 0x5, PT ;  /* 0x000000050700780c */ /* 0x000fe20003f05270 */
[----:B------:R-:W-:Y:S01]  /*9540*/  UIADD3 UR5, UR19, UR8, URZ ;  /* 0x0000000813057290 */ /* 0x000fe2000fffe03f */
[----:B------:R-:W-:Y:S01]  /*9550*/  VIADD R24, R24, 0x40 ;  /* 0x0000004018187836 */ /* 0x000fe20000000000 */
[----:B------:R-:W-:Y:S01]  /*9560*/  UMOV UR21, 0x30000 ;  /* 0x0003000000157882 */ /* 0x000fe20000000000 */
[----:B------:R-:W-:-:S02]  /*9570*/  SEL R14, RZ, 0x1, P0 ;  /* 0x00000001ff0e7807 */ /* 0x000fc40000000000 */
[----:B------:R-:W-:Y:S01]  /*9580*/  UMOV UR8, UR16 ;  /* 0x0000001000087c82 */ /* 0x000fe20008000000 */
[----:B------:R-:W-:Y:S01]  /*9590*/  SEL R7, R7, RZ, P0 ;  /* 0x000000ff07077207 */ /* 0x000fe20000000000 */
[----:B------:R0:W-:Y:S01]  /*95a0*/  UTMALDG.3D [UR8], [UR6], desc[UR14] ;  /* 0x00000e08060075b4 */ /* 0x0001e20008011000 */
[----:B------:R-:W-:Y:S01]  /*95b0*/  LOP3.LUT R5, R5, R14, RZ, 0x3c, !PT ;  /* 0x0000000e05057212 */ /* 0x000fe200078e3cff */
[----:B0-----:R-:W-:Y:S01]  /*95c0*/  UMOV UR11, UR20 ;  /* 0x00000014000b7c82 */ /* 0x001fe20008000000 */
[----:B------:R-:W-:Y:S02]  /*95d0*/  UMOV UR8, UR5 ;  /* 0x0000000500087c82 */ /* 0x000fe40008000000 */
[----:B------:R0:W-:Y:S02]  /*95e0*/  UTMALDG.3D.MULTICAST [UR8], [UR26], UR21, desc[UR14] ;  /* 0x00000e081a0073b4 */ /* 0x0001e40008011815 */
[----:B0-----:R-:W-:Y:S05]  /*95f0*/  @P1 BRA `(.L_x_306) ;  /* 0xfffffffc00441947 */ /* 0x001fea000383ffff */
.L_x_303:
[----:B------:R-:W-:Y:S05]  /*9600*/  BSYNC B1 ;  /* 0x0000000000017941 */ /* 0x000fea0003800000 */
.L_x_302:
[----:B------:R-:W-:Y:S01]  /*9610*/  LOP3.LUT P1, RZ, R9, 0xff, RZ, 0xc0, !PT ;  /* 0x000000ff09ff7812 */ /* 0x000fe2000782c0ff */
[C---:B------:R-:W-:Y:S01]  /*9620*/  IMAD.IADD R6, R10.reuse, 0x1, R3 ;  /* 0x000000010a067824 */ /* 0x040fe200078e0203 */
[----:B------:R-:W-:Y:S01]  /*9630*/  ULDC.64 UR6, c[0x0][0x650] ;  /* 0x0001940000067ab9 */ /* 0x000fe20000000a00 */
[----:B------:R-:W-:Y:S01]  /*9640*/  ISETP.GE.U32.AND P2, PT, R10, 0x5, PT ;  /* 0x000000050a00780c */ /* 0x000fe20003f46070 */
[----:B------:R-:W-:Y:S01]  /*9650*/  BSSY B1, `(.L_x_307) ;  /* 0x000006c000017945 */ /* 0x000fe20003800000 */
[----:B------:R-:W-:Y:S01]  /*9660*/  IMAD.MOV.U32 R21, RZ, RZ, -0x1 ;  /* 0xffffffffff157424 */ /* 0x000fe200078e00ff */
[----:B------:R-:W-:Y:S01]  /*9670*/  ISETP.GT.U32.AND P0, PT, R6, 0x4, PT ;  /* 0x000000040600780c */ /* 0x000fe20003f04070 */
[----:B------:R-:W-:Y:S01]  /*9680*/  IMAD.MOV.U32 R20, RZ, RZ, -0x1 ;  /* 0xffffffffff147424 */ /* 0x000fe200078e00ff */
[----:B------:R-:W-:Y:S02]  /*9690*/  PRMT R9, RZ, 0x7610, R9 ;  /* 0x00007610ff097816 */ /* 0x000fe40000000009 */
[----:B------:R-:W-:-:S03]  /*96a0*/  ISETP.LT.U32.AND P0, PT, R10, 0x5, P0 ;  /* 0x000000050a00780c */ /* 0x000fc60000701070 */
[----:B------:R-:W0:Y:S01]  /*96b0*/  @P1 S2R R5, SR_CgaCtaId ;  /* 0x0000000000051919 */ /* 0x000e220000008800 */
[----:B------:R-:W-:-:S04]  /*96c0*/  @P1 MOV R4, 0x400 ;  /* 0x0000040000041802 */ /* 0x000fc80000000f00 */
[----:B0-----:R-:W-:Y:S01]  /*96d0*/  @P1 LEA R3, R5, R4, 0x18 ;  /* 0x0000000405031211 */ /* 0x001fe200078ec0ff */
[----:B------:R-:W-:-:S03]  /*96e0*/  IMAD.WIDE.U32 R4, R6, -0x33333333, RZ ;  /* 0xcccccccd06047825 */ /* 0x000fc600078e00ff */
[----:B------:R0:W-:Y:S01]  /*96f0*/  @P1 SYNCS.ARRIVE.TRANS64.A1T0 RZ, [R3+URZ+0x68], RZ ;  /* 0x000068ff03ff19a7 */ /* 0x0001e2000810003f */
[----:B------:R-:W-:Y:S02]  /*9700*/  IADD3 R16, P1, R16, UR22, RZ ;  /* 0x0000001610107c10 */ /* 0x000fe4000ff3e0ff */
[----:B------:R-:W-:Y:S02]  /*9710*/  SHF.R.U32.HI R5, RZ, 0x2, R5 ;  /* 0x00000002ff057819 */ /* 0x000fe40000011605 */
[----:B------:R-:W-:Y:S02]  /*9720*/  IADD3.X R17, R17, UR13, RZ, P1, !PT ;  /* 0x0000000d11117c10 */ /* 0x000fe40008ffe4ff */
[----:B------:R-:W-:Y:S02]  /*9730*/  PRMT R4, RZ, 0x7610, R4 ;  /* 0x00007610ff047816 */ /* 0x000fe40000000004 */
[----:B0-----:R-:W-:Y:S02]  /*9740*/  SEL R3, RZ, 0x1, !P0 ;  /* 0x00000001ff037807 */ /* 0x001fe40004000000 */
[----:B------:R-:W-:-:S02]  /*9750*/  ISETP.GE.U32.AND P0, PT, R16, UR6, PT ;  /* 0x0000000610007c0c */ /* 0x000fc4000bf06070 */
[----:B------:R-:W-:Y:S01]  /*9760*/  LOP3.LUT R0, R0, R3, RZ, 0x3c, !PT ;  /* 0x0000000300007212 */ /* 0x000fe200078e3cff */
[----:B------:R-:W-:Y:S01]  /*9770*/  IMAD R3, R5, -0x5, R6 ;  /* 0xfffffffb05037824 */ /* 0x000fe200078e0206 */
[----:B------:R-:W-:Y:S01]  /*9780*/  ISETP.GE.U32.AND.EX P0, PT, R17, UR7, PT, P0 ;  /* 0x0000000711007c0c */ /* 0x000fe2000bf06100 */
[----:B------:R-:W-:Y:S01]  /*9790*/  IMAD.MOV.U32 R6, RZ, RZ, -0x1 ;  /* 0xffffffffff067424 */ /* 0x000fe200078e00ff */
[----:B------:R-:W-:-:S11]  /*97a0*/  @P2 LOP3.LUT R0, R0, 0x1, R5, 0x78, !PT ;  /* 0x0000000100002812 */ /* 0x000fd600078e7805 */
[----:B------:R-:W-:Y:S05]  /*97b0*/  @P0 BRA `(.L_x_308) ;  /* 0x0000000400540947 */ /* 0x000fea0003800000 */
[----:B------:R-:W0:Y:S01]  /*97c0*/  S2R R15, SR_CTAID.X ;  /* 0x00000000000f7919 */ /* 0x000e220000002500 */
[----:B------:R-:W-:Y:S01]  /*97d0*/  ULDC.64 UR6, c[0x0][0x628] ;  /* 0x00018a0000067ab9 */ /* 0x000fe20000000a00 */
[----:B------:R-:W-:Y:S01]  /*97e0*/  ULDC UR8, c[0x0][0x630] ;  /* 0x00018c0000087ab9 */ /* 0x000fe20000000800 */
[----:B------:R-:W-:Y:S01]  /*97f0*/  ISETP.NE.U32.AND P0, PT, RZ, UR6, PT ;  /* 0x00000006ff007c0c */ /* 0x000fe2000bf05070 */
[----:B------:R-:W1:Y:S01]  /*9800*/  S2R R20, SR_CTAID.Y ;  /* 0x0000000000147919 */ /* 0x000e620000002600 */
[----:B------:R-:W-:Y:S01]  /*9810*/  ULDC UR9, c[0x0][0x150] ;  /* 0x0000540000097ab9 */ /* 0x000fe20000000800 */
[----:B------:R-:W-:Y:S01]  /*9820*/  IMAD.MOV.U32 R4, RZ, RZ, R16 ;  /* 0x000000ffff047224 */ /* 0x000fe200078e0010 */
[----:B------:R-:W-:Y:S01]  /*9830*/  ISETP.NE.AND.EX P0, PT, RZ, UR7, PT, P0 ;  /* 0x00000007ff007c0c */ /* 0x000fe2000bf05300 */
[----:B------:R-:W-:Y:S01]  /*9840*/  IMAD.MOV.U32 R5, RZ, RZ, R17 ;  /* 0x000000ffff057224 */ /* 0x000fe200078e0011 */
[----:B0-----:R-:W-:-:S11]  /*9850*/  I2FP.F32.U32 R22, R15 ;  /* 0x0000000f00167245 */ /* 0x001fd60000201000 */
[----:B------:R-:W-:Y:S05]  /*9860*/  @!P0 BRA `(.L_x_309) ;  /* 0x0000000000288947 */ /* 0x000fea0003800000 */
[----:B------:R-:W-:Y:S02]  /*9870*/  ULDC UR5, c[0x0][0x634] ;  /* 0x00018d0000057ab9 */ /* 0x000fe40000000800 */
[----:B------:R-:W-:-:S05]  /*9880*/  IADD3 R5, P0, R16, UR5, RZ ;  /* 0x0000000510057c10 */ /* 0x000fca000ff1e0ff */
[----:B------:R-:W-:-:S04]  /*9890*/  IMAD.X R21, RZ, RZ, R17, P0 ;  /* 0x000000ffff157224 */ /* 0x000fc800000e0611 */
[----:B------:R-:W-:-:S04]  /*98a0*/  IMAD.WIDE.U32 R6, R21, UR6, RZ ;  /* 0x0000000615067c25 */ /* 0x000fc8000f8e00ff */
[----:B------:R-:W-:-:S04]  /*98b0*/  IMAD.WIDE.U32 R6, P0, R5, UR7, R6 ;  /* 0x0000000705067c25 */ /* 0x000fc8000f800006 */
[----:B------:R-:W-:-:S04]  /*98c0*/  IMAD.WIDE.U32 R4, R5, UR6, RZ ;  /* 0x0000000605047c25 */ /* 0x000fc8000f8e00ff */
[----:B------:R-:W-:Y:S01]  /*98d0*/  IMAD.MOV.U32 R4, RZ, RZ, R7 ;  /* 0x000000ffff047224 */ /* 0x000fe200078e0007 */
[----:B------:R-:W-:Y:S01]  /*98e0*/  IADD3 RZ, P1, R5, R6, RZ ;  /* 0x0000000605ff7210 */ /* 0x000fe20007f3e0ff */
[----:B------:R-:W-:-:S04]  /*98f0*/  IMAD.X R5, RZ, RZ, RZ, P0 ;  /* 0x000000ffff057224 */ /* 0x000fc800000e06ff */
[----:B------:R-:W-:-:S08]  /*9900*/  IMAD.WIDE.U32.X R4, R21, UR7, R4, P1 ;  /* 0x0000000715047c25 */ /* 0x000fd000088e0404 */
.L_x_309:
[--C-:B------:R-:W-:Y:S01]  /*9910*/  SHF.R.U64 R14, R4, UR8, R5.reuse ;  /* 0x00000008040e7c19 */ /* 0x100fe20008001205 */
[----:B------:R-:W-:Y:S01]  /*9920*/  FMUL R22, R22, UR9 ;  /* 0x0000000916167c20 */ /* 0x000fe20008400000 */
[----:B------:R-:W-:Y:S01]  /*9930*/  SHF.R.U32.HI R4, RZ, UR8, R5 ;  /* 0x00000008ff047c19 */ /* 0x000fe20008011605 */
[----:B------:R-:W0:Y:S01]  /*9940*/  LDC R6, c[0x0][0x144] ;  /* 0x00005100ff067b82 */ /* 0x000e220000000800 */
[----:B------:R-:W-:Y:S01]  /*9950*/  IADD3 R5, P0, RZ, -R14, RZ ;  /* 0x8000000eff057210 */ /* 0x000fe20007f1e0ff */
[----:B------:R-:W-:Y:S01]  /*9960*/  ULDC UR5, c[0x0][0x154] ;  /* 0x0000550000057ab9 */ /* 0x000fe20000000800 */
[----:B-1----:R-:W-:Y:S01]  /*9970*/  I2FP.F32.U32 R7, R20 ;  /* 0x0000001400077245 */ /* 0x002fe20000201000 */
[----:B------:R-:W1:Y:S01]  /*9980*/  F2I.U32.TRUNC.NTZ R22, R22 ;  /* 0x0000001600167305 */ /* 0x000e62000020f000 */
[----:B------:R-:W-:Y:S01]  /*9990*/  ULDC.64 UR6, c[0x0][0x620] ;  /* 0x0001880000067ab9 */ /* 0x000fe20000000a00 */
[----:B------:R-:W-:Y:S01]  /*99a0*/  IMAD.X R4, RZ, RZ, ~R4, P0 ;  /* 0x000000ffff047224 */ /* 0x000fe200000e0e04 */
[----:B------:R-:W-:Y:S01]  /*99b0*/  ISETP.NE.AND P2, PT, R2, 0x1, PT ;  /* 0x000000010200780c */ /* 0x000fe20003f45270 */
[----:B------:R-:W-:Y:S01]  /*99c0*/  FMUL R23, R7, UR5 ;  /* 0x0000000507177c20 */ /* 0x000fe20008400000 */
[----:B------:R-:W2:Y:S01]  /*99d0*/  LDC R25, c[0x0][0x148] ;  /* 0x00005200ff197b82 */ /* 0x000ea20000000800 */
[----:B------:R-:W-:Y:S01]  /*99e0*/  IMAD R4, R4, UR6, RZ ;  /* 0x0000000604047c24 */ /* 0x000fe2000f8e02ff */
[----:B------:R-:W-:-:S03]  /*99f0*/  ULDC UR5, c[0x0][0x618] ;  /* 0x0001860000057ab9 */ /* 0x000fc60000000800 */
[----:B------:R-:W3:Y:S01]  /*9a00*/  F2I.U32.TRUNC.NTZ R23, R23 ;  /* 0x0000001700177305 */ /* 0x000ee2000020f000 */
[C---:B------:R-:W-:Y:S02]  /*9a10*/  IMAD R7, R5.reuse, UR7, R4 ;  /* 0x0000000705077c24 */ /* 0x040fe4000f8e0204 */
[----:B------:R-:W-:Y:S01]  /*9a20*/  IMAD.WIDE.U32 R4, R5, UR6, R16 ;  /* 0x0000000605047c25 */ /* 0x000fe2000f8e0010 */
[----:B------:R-:W-:Y:S02]  /*9a30*/  ULDC.64 UR6, c[0x0][0x640] ;  /* 0x0001900000067ab9 */ /* 0x000fe40000000a00 */
[----:B------:R-:W-:Y:S01]  /*9a40*/  ISETP.NE.U32.AND P0, PT, RZ, UR6, PT ;  /* 0x00000006ff007c0c */ /* 0x000fe2000bf05070 */
[----:B------:R-:W-:Y:S02]  /*9a50*/  IMAD.IADD R5, R5, 0x1, R7 ;  /* 0x0000000105057824 */ /* 0x000fe400078e0207 */
[----:B-1----:R-:W-:Y:S01]  /*9a60*/  IMAD.MOV R22, RZ, RZ, -R22 ;  /* 0x000000ffff167224 */ /* 0x002fe200078e0a16 */
[----:B------:R-:W-:-:S02]  /*9a70*/  ISETP.NE.AND.EX P0, PT, RZ, UR7, PT, P0 ;  /* 0x00000007ff007c0c */ /* 0x000fc4000bf05300 */
[----:B------:R-:W-:Y:S01]  /*9a80*/  SHF.R.U64 R21, R4, UR5, R5 ;  /* 0x0000000504157c19 */ /* 0x000fe20008001205 */
[----:B0-----:R-:W-:Y:S01]  /*9a90*/  IMAD R15, R6, R22, R15 ;  /* 0x00000016060f7224 */ /* 0x001fe200078e020f */
[----:B------:R-:W-:Y:S01]  /*9aa0*/  SHF.R.U32.HI R4, RZ, UR5, R5 ;  /* 0x00000005ff047c19 */ /* 0x000fe20008011605 */
[----:B------:R-:W-:Y:S01]  /*9ab0*/  ULDC UR5, c[0x0][0x608] ;  /* 0x0001820000057ab9 */ /* 0x000fe20000000800 */
[----:B---3--:R-:W-:Y:S02]  /*9ac0*/  IMAD.MOV R6, RZ, RZ, -R23 ;  /* 0x000000ffff067224 */ /* 0x008fe400078e0a17 */
[--C-:B------:R-:W-:Y:S02]  /*9ad0*/  SHF.R.U64 R22, R21, UR5, R4.reuse ;  /* 0x0000000515167c19 */ /* 0x100fe40008001204 */
[----:B------:R-:W-:Y:S01]  /*9ae0*/  SHF.R.U32.HI R5, RZ, UR5, R4 ;  /* 0x00000005ff057c19 */ /* 0x000fe20008011604 */
[----:B------:R-:W-:Y:S01]  /*9af0*/  ULDC UR5, c[0x0][0x658] ;  /* 0x0001960000057ab9 */ /* 0x000fe20000000800 */
[----:B--2---:R-:W-:-:S02]  /*9b00*/  @P2 IMAD R15, R25, R6, R20 ;  /* 0x00000006190f2224 */ /* 0x004fc400078e0214 */
[--C-:B------:R-:W-:Y:S02]  /*9b10*/  SHF.R.U64 R20, R22, UR5, R5.reuse ;  /* 0x0000000516147c19 */ /* 0x100fe40008001205 */
[----:B------:R-:W-:-:S03]  /*9b20*/  SHF.R.U32.HI R23, RZ, UR5, R5 ;  /* 0x00000005ff177c19 */ /* 0x000fc60008011605 */
[----:B------:R-:W-:Y:S02]  /*9b30*/  IMAD.MOV.U32 R6, RZ, RZ, R20 ;  /* 0x000000ffff067224 */ /* 0x000fe400078e0014 */
[----:B------:R-:W-:Y:S01]  /*9b40*/  IMAD.MOV.U32 R5, RZ, RZ, R23 ;  /* 0x000000ffff057224 */ /* 0x000fe200078e0017 */
[----:B------:R-:W-:Y:S06]  /*9b50*/  @!P0 BRA `(.L_x_310) ;  /* 0x00000000002c8947 */ /* 0x000fec0003800000 */
        /* <DEDUP_REMOVED lines=9> */
[----:B------:R-:W-:-:S04]  /*9bf0*/  IMAD.WIDE.U32.X R4, R23, UR7, R4, P1 ;  /* 0x0000000717047c25 */ /* 0x000fc800088e0404 */
[----:B------:R-:W-:-:S07]  /*9c00*/  IMAD.MOV.U32 R6, RZ, RZ, R4 ;  /* 0x000000ffff067224 */ /* 0x000fce00078e0004 */
.L_x_310:
[----:B------:R-:W-:Y:S01]  /*9c10*/  ULDC UR5, c[0x0][0x648] ;  /* 0x0001920000057ab9 */ /* 0x000fe20000000800 */
[----:B------:R-:W-:Y:S01]  /*9c20*/  LOP3.LUT R4, R22, UR17, RZ, 0xc0, !PT ;  /* 0x0000001116047c12 */ /* 0x000fe2000f8ec0ff */
[----:B------:R-:W-:Y:S01]  /*9c30*/  ULDC UR6, c[0x0][0x610] ;  /* 0x0001840000067ab9 */ /* 0x000fe20000000800 */
[----:B------:R-:W-:Y:S01]  /*9c40*/  SHF.R.U64 R5, R6, UR5, R5 ;  /* 0x0000000506057c19 */ /* 0x000fe20008001205 */
[----:B------:R-:W-:Y:S01]  /*9c50*/  ULDC UR5, c[0x0][0x638] ;  /* 0x00018e0000057ab9 */ /* 0x000fe20000000800 */
[----:B------:R-:W-:-:S03]  /*9c60*/  LOP3.LUT R21, R21, UR4, RZ, 0xc0, !PT ;  /* 0x0000000415157c12 */ /* 0x000fc6000f8ec0ff */
[----:B------:R-:W-:Y:S02]  /*9c70*/  IMAD.MOV R7, RZ, RZ, -R5 ;  /* 0x000000ffff077224 */ /* 0x000fe400078e0a05 */
[----:B------:R-:W-:Y:S02]  /*9c80*/  IMAD R4, R5, UR18, R4 ;  /* 0x0000001205047c24 */ /* 0x000fe4000f8e0204 */
[----:B------:R-:W-:Y:S01]  /*9c90*/  IMAD R20, R7, UR5, R20 ;  /* 0x0000000507147c24 */ /* 0x000fe2000f8e0214 */
[----:B------:R-:W-:Y:S01]  /*9ca0*/  ULDC UR5, c[0x0][0x600] ;  /* 0x0001800000057ab9 */ /* 0x000fe20000000800 */
[----:B------:R-:W-:Y:S02]  /*9cb0*/  IMAD R15, R4, UR6, R15 ;  /* 0x00000006040f7c24 */ /* 0x000fe4000f8e020f */
[----:B------:R-:W-:Y:S02]  /*9cc0*/  IMAD R6, R20, UR5, R21 ;  /* 0x0000000514067c24 */ /* 0x000fe4000f8e0215 */
[----:B------:R-:W-:-:S03]  /*9cd0*/  IMAD.MOV.U32 R4, RZ, RZ, 0x1 ;  /* 0x00000001ff047424 */ /* 0x000fc600078e00ff */
[----:B------:R-:W-:Y:S02]  /*9ce0*/  SEL R20, R6, R15, !P2 ;  /* 0x0000000f06147207 */ /* 0x000fe40005000000 */
[----:B------:R-:W-:Y:S01]  /*9cf0*/  SEL R21, R15, R6, !P2 ;  /* 0x000000060f157207 */ /* 0x000fe20005000000 */
[----:B------:R-:W-:-:S07]  /*9d00*/  IMAD.MOV.U32 R6, RZ, RZ, R14 ;  /* 0x000000ffff067224 */ /* 0x000fce00078e000e */
.L_x_308:
[----:B------:R-:W-:Y:S05]  /*9d10*/  BSYNC B1 ;  /* 0x0000000000017941 */ /* 0x000fea0003800000 */
.L_x_307:
[----:B------:R-:W-:-:S13]  /*9d20*/  LOP3.LUT P0, RZ, R4, 0xff, RZ, 0xc0, !PT ;  /* 0x000000ff04ff7812 */ /* 0x000fda000780c0ff */
[----:B------:R-:W-:Y:S05]  /*9d30*/  @P0 BRA `(.L_x_311) ;  /* 0xfffffff400400947 */ /* 0x000fea000383ffff */
[----:B------:R-:W-:Y:S05]  /*9d40*/  BSYNC B0 ;  /* 0x0000000000007941 */ /* 0x000fea0003800000 */
.L_x_300:
[----:B------:R-:W-:-:S03]  /*9d50*/  UMOV UR5, 0xffffffff ;  /* 0xffffffff00057882 */ /* 0x000fc60000000000 */
[----:B------:R-:W-:Y:S05]  /*9d60*/  BRA.DIV UR5, `(.L_x_312) ;  /* 0x0000000605387947 */ /* 0x000fea000b800000 */
[----:B------:R-:W-:-:S13]  /*9d70*/  ELECT P6, URZ, PT ;  /* 0x00000000003f782f */ /* 0x000fda00038c0000 */
.L_x_327:
[----:B------:R-:W-:Y:S04]  /*9d80*/  BSSY B0, `(.L_x_313) ;  /* 0x0000034000007945 */ /* 0x000fe80003800000 */
[----:B------:R-:W-:Y:S05]  /*9d90*/  @!P6 BRA `(.L_x_314) ;  /* 0x0000000000c8e947 */ /* 0x000fea0003800000 */
[----:B------:R-:W-:-:S04]  /*9da0*/  LOP3.LUT R19, R19, 0x2, RZ, 0xfc, !PT ;  /* 0x0000000213137812 */ /* 0x000fc800078efcff */
[----:B------:R-:W-:-:S13]  /*9db0*/  ISETP.NE.AND P0, PT, R19, 0x3, PT ;  /* 0x000000031300780c */ /* 0x000fda0003f05270 */
[----:B------:R-:W-:Y:S05]  /*9dc0*/  @!P0 BRA `(.L_x_315) ;  /* 0x0000000000048947 */ /* 0x000fea0003800000 */
[----:B------:R-:W-:Y:S01]  /*9dd0*/  BPT.TRAP 0x1 ;  /* 0x000000040000795c */ /* 0x000fe20000300000 */
.L_x_315:
[----:B------:R-:W0:Y:S01]  /*9de0*/  S2R R5, SR_CgaCtaId ;  /* 0x0000000000057919 */ /* 0x000e220000008800 */
[----:B------:R-:W-:Y:S02]  /*9df0*/  MOV R2, 0x400 ;  /* 0x0000040000027802 */ /* 0x000fe40000000f00 */
[----:B------:R-:W-:Y:S02]  /*9e00*/  SHF.L.U32 R4, R0, 0x1f, RZ ;  /* 0x0000001f00047819 */ /* 0x000fe400000006ff */
[----:B0-----:R-:W-:-:S05]  /*9e10*/  LEA R2, R5, R2, 0x18 ;  /* 0x0000000205027211 */ /* 0x001fca00078ec0ff */
[----:B------:R-:W-:-:S04]  /*9e20*/  VIADD R2, R2, 0x28 ;  /* 0x0000002802027836 */ /* 0x000fc80000000000 */
[C---:B------:R-:W-:Y:S02]  /*9e30*/  IMAD R7, R3.reuse, 0x8, R2 ;  /* 0x0000000803077824 */ /* 0x040fe400078e0202 */
[----:B------:R-:W-:Y:S02]  /*9e40*/  VIADD R3, R3, 0x1 ;  /* 0x0000000103037836 */ /* 0x000fe40000000000 */
[----:B------:R-:W0:Y:S03]  /*9e50*/  SYNCS.PHASECHK.TRANS64.TRYWAIT P0, [R7+URZ], R4 ;  /* 0x00000004070075a7 */ /* 0x000e26000800017f */
[----:B------:R-:W-:-:S04]  /*9e60*/  ISETP.NE.AND P1, PT, R3, 0x5, PT ;  /* 0x000000050300780c */ /* 0x000fc80003f25270 */
[----:B------:R-:W-:Y:S02]  /*9e70*/  SEL R5, RZ, 0x1, P1 ;  /* 0x00000001ff057807 */ /* 0x000fe40000800000 */
[----:B------:R-:W-:Y:S02]  /*9e80*/  SEL R3, R3, RZ, P1 ;  /* 0x000000ff03037207 */ /* 0x000fe40000800000 */
[----:B------:R-:W-:-:S03]  /*9e90*/  LOP3.LUT R6, R0, R5, RZ, 0x3c, !PT ;  /* 0x0000000500067212 */ /* 0x000fc600078e3cff */
[----:B------:R-:W-:Y:S01]  /*9ea0*/  IMAD R8, R3, 0x8, R2 ;  /* 0x0000000803087824 */ /* 0x000fe200078e0202 */
[----:B------:R-:W-:Y:S01]  /*9eb0*/  SHF.L.U32 R5, R6, 0x1f, RZ ;  /* 0x0000001f06057819 */ /* 0x000fe200000006ff */
[----:B0-----:R-:W-:Y:S06]  /*9ec0*/  @!P0 BRA `(.L_x_316) ;  /* 0x0000000400008947 */ /* 0x001fec0003800000 */
.L_x_328:
[----:B------:R-:W1:Y:S01]  /*9ed0*/  SYNCS.PHASECHK.TRANS64.TRYWAIT P0, [R8+URZ], R5 ;  /* 0x00000005080075a7 */ /* 0x000e62000800017f */
[----:B------:R-:W-:-:S05]  /*9ee0*/  VIADD R0, R3, 0x1 ;  /* 0x0000000103007836 */ /* 0x000fca0000000000 */
[----:B------:R-:W-:-:S04]  /*9ef0*/  ISETP.NE.AND P1, PT, R0, 0x5, PT ;  /* 0x000000050000780c */ /* 0x000fc80003f25270 */
[----:B------:R-:W-:Y:S02]  /*9f00*/  SEL R3, RZ, 0x1, P1 ;  /* 0x00000001ff037807 */ /* 0x000fe40000800000 */
[----:B0-----:R-:W-:Y:S02]  /*9f10*/  SEL R7, R0, RZ, P1 ;  /* 0x000000ff00077207 */ /* 0x001fe40000800000 */
[----:B------:R-:W-:-:S03]  /*9f20*/  LOP3.LUT R6, R6, R3, RZ, 0x3c, !PT ;  /* 0x0000000306067212 */ /* 0x000fc600078e3cff */
[----:B------:R-:W-:Y:S01]  /*9f30*/  IMAD R9, R7, 0x8, R2 ;  /* 0x0000000807097824 */ /* 0x000fe200078e0202 */
[----:B------:R-:W-:Y:S01]  /*9f40*/  SHF.L.U32 R4, R6, 0x1f, RZ ;  /* 0x0000001f06047819 */ /* 0x000fe200000006ff */
[----:B-1----:R-:W-:Y:S06]  /*9f50*/  @!P0 BRA `(.L_x_317) ;  /* 0x0000000000f08947 */ /* 0x002fec0003800000 */
.L_x_329:
[----:B------:R-:W1:Y:S01]  /*9f60*/  SYNCS.PHASECHK.TRANS64.TRYWAIT P0, [R9+URZ], R4 ;  /* 0x00000004090075a7 */ /* 0x000e62000800017f */
[----:B------:R-:W-:-:S05]  /*9f70*/  VIADD R0, R7, 0x1 ;  /* 0x0000000107007836 */ /* 0x000fca0000000000 */
[----:B------:R-:W-:-:S04]  /*9f80*/  ISETP.NE.AND P1, PT, R0, 0x5, PT ;  /* 0x000000050000780c */ /* 0x000fc80003f25270 */
[----:B------:R-:W-:Y:S02]  /*9f90*/  SEL R3, RZ, 0x1, P1 ;  /* 0x00000001ff037807 */ /* 0x000fe40000800000 */
[----:B------:R-:W-:Y:S02]  /*9fa0*/  SEL R7, R0, RZ, P1 ;  /* 0x000000ff00077207 */ /* 0x000fe40000800000 */
[----:B------:R-:W-:-:S03]  /*9fb0*/  LOP3.LUT R11, R6, R3, RZ, 0x3c, !PT ;  /* 0x00000003060b7212 */ /* 0x000fc600078e3cff */
[----:B------:R-:W-:Y:S01]  /*9fc0*/  IMAD R6, R7, 0x8, R2 ;  /* 0x0000000807067824 */ /* 0x000fe200078e0202 */
[----:B0-----:R-:W-:Y:S01]  /*9fd0*/  SHF.L.U32 R5, R11, 0x1f, RZ ;  /* 0x0000001f0b057819 */ /* 0x001fe200000006ff */
[----:B-1----:R-:W-:Y:S06]  /*9fe0*/  @!P0 BRA `(.L_x_318) ;  /* 0x0000000000e08947 */ /* 0x002fec0003800000 */
.L_x_330:
[----:B------:R-:W1:Y:S01]  /*9ff0*/  SYNCS.PHASECHK.TRANS64.TRYWAIT P0, [R6+URZ], R5 ;  /* 0x00000005060075a7 */ /* 0x000e62000800017f */
[----:B------:R-:W-:-:S05]  /*a000*/  VIADD R0, R7, 0x1 ;  /* 0x0000000107007836 */ /* 0x000fca0000000000 */
[----:B------:R-:W-:-:S04]  /*a010*/  ISETP.NE.AND P1, PT, R0, 0x5, PT ;  /* 0x000000050000780c */ /* 0x000fc80003f25270 */
[----:B0-----:R-:W-:Y:S02]  /*a020*/  SEL R4, RZ, 0x1, P1 ;  /* 0x00000001ff047807 */ /* 0x001fe40000800000 */
[----:B------:R-:W-:Y:S02]  /*a030*/  SEL R3, R0, RZ, P1 ;  /* 0x000000ff00037207 */ /* 0x000fe40000800000 */
[----:B------:R-:W-:Y:S01]  /*a040*/  LOP3.LUT R0, R11, R4, RZ, 0x3c, !PT ;  /* 0x000000040b007212 */ /* 0x000fe200078e3cff */
[----:B-1----:R-:W-:Y:S06]  /*a050*/  @!P0 BRA `(.L_x_319) ;  /* 0x0000000000d88947 */ /* 0x002fec0003800000 */
.L_x_331:
[----:B------:R-:W-:Y:S01]  /*a060*/  IMAD R3, R3, 0x8, R2 ;  /* 0x0000000803037824 */ /* 0x000fe200078e0202 */
[----:B------:R-:W-:-:S07]  /*a070*/  SHF.L.U32 R0, R0, 0x1f, RZ ;  /* 0x0000001f00007819 */ /* 0x000fce00000006ff */
.L_x_320:
[----:B-1----:R1:W2:Y:S02]  /*a080*/  SYNCS.PHASECHK.TRANS64.TRYWAIT P0, [R3+URZ], R0 ;  /* 0x00000000030075a7 */ /* 0x0022a4000800017f */
[----:B--2---:R-:W-:Y:S05]  /*a090*/  @!P0 NANOSLEEP.SYNCS 0x989680 ;  /* 0x009896800000895d */ /* 0x004fea0003900000 */
[----:B------:R-:W2:Y:S02]  /*a0a0*/  @!P0 SYNCS.PHASECHK.TRANS64 P0, [R3+URZ], R0 ;  /* 0x00000000030085a7 */ /* 0x000ea4000800007f */
[----:B--2---:R-:W-:Y:S05]  /*a0b0*/  @!P0 BRA `(.L_x_320) ;  /* 0xfffffffc00f08947 */ /* 0x004fea000383ffff */
.L_x_314:
[----:B------:R-:W-:Y:S05]  /*a0c0*/  BSYNC B0 ;  /* 0x0000000000007941 */ /* 0x000fea0003800000 */
.L_x_313:
[----:B------:R-:W-:Y:S05]  /*a0d0*/  EXIT ;  /* 0x000000000000794d */ /* 0x000fea0003800000 */
.L_x_21:
[----:B----4-:R4:W0:Y:S02]  /*a0e0*/  SYNCS.PHASECHK.TRANS64.TRYWAIT P1, [R3+URZ], R0 ;  /* 0x00000000030075a7 */ /* 0x010824000802017f */
[----:B0-----:R-:W-:Y:S05]  /*a0f0*/  @!P1 NANOSLEEP.SYNCS 0x989680 ;  /* 0x009896800000995d */ /* 0x001fea0003900000 */
[----:B------:R-:W0:Y:S02]  /*a100*/  @!P1 SYNCS.PHASECHK.TRANS64 P1, [R3+URZ], R0 ;  /* 0x00000000030095a7 */ /* 0x000e24000802007f */
[----:B0-----:R-:W-:Y:S05]  /*a110*/  @!P1 BRA `(.L_x_21) ;  /* 0xfffffffc00f09947 */ /* 0x001fea000383ffff */
[----:B------:R-:W-:Y:S05]  /*a120*/  BRA `(.L_x_20) ;  /* 0xffffff7400087947 */ /* 0x000fea000383ffff */
.L_x_26:
[----:B-1----:R1:W3:Y:S02]  /*a130*/  SYNCS.PHASECHK.TRANS64.TRYWAIT P1, [R5+URZ], R4 ;  /* 0x00000004050075a7 */ /* 0x0022e4000802017f */
[----:B---3--:R-:W-:Y:S05]  /*a140*/  @!P1 NANOSLEEP.SYNCS 0x989680 ;  /* 0x009896800000995d */ /* 0x008fea0003900000 */
[----:B------:R-:W3:Y:S02]  /*a150*/  @!P1 SYNCS.PHASECHK.TRANS64 P1, [R5+URZ], R4 ;  /* 0x00000004050095a7 */ /* 0x000ee4000802007f */
[----:B---3--:R-:W-:Y:S05]  /*a160*/  @!P1 BRA `(.L_x_26) ;  /* 0xfffffffc00f09947 */ /* 0x008fea000383ffff */
[----:B------:R-:W-:Y:S05]  /*a170*/  BRA `(.L_x_25) ;  /* 0xffffff7400e47947 */ /* 0x000fea000383ffff */
.L_x_301:
[----:B------:R-:W-:Y:S01]  /*a180*/  BSSY B1, `(.L_x_321) ;  /* 0x0000006000017945 */ /* 0x000fe20003800000 */
[----:B------:R-:W-:-:S07]  /*a190*/  IMAD.MOV.U32 R15, RZ, RZ, -0x1 ;  /* 0xffffffffff0f7424 */ /* 0x000fce00078e00ff */
[----:B------:R-:W-:Y:S05]  /*a1a0*/  WARPSYNC.COLLECTIVE R15, `(.L_x_322) ;  /* 0x000000000f0c7348 */ /* 0x000fea0003c00000 */
[----:B------:R-:W-:Y:S02]  /*a1b0*/  ELECT P6, UR62, PT ;  /* 0x00000000003e782f */ /* 0x000fe400038c0000 */
[----:B------:R-:W-:Y:S01]  /*a1c0*/  MOV R14, UR62 ;  /* 0x0000003e000e7c02 */ /* 0x000fe20008000f00 */
[----:B------:R-:W-:Y:S10]  /*a1d0*/  ENDCOLLECTIVE ;  /* 0x000000000000791b */ /* 0x000ff40003800000 */
.L_x_322:
[----:B------:R-:W-:Y:S05]  /*a1e0*/  BSYNC B1 ;  /* 0x0000000000017941 */ /* 0x000fea0003800000 */
.L_x_321:
[----:B------:R-:W-:Y:S05]  /*a1f0*/  BRA `(.L_x_323) ;  /* 0xfffffff0001c7947 */ /* 0x000fea000383ffff */
.L_x_304:
[----:B-1----:R1:W2:Y:S02]  /*a200*/  SYNCS.PHASECHK.TRANS64.TRYWAIT P0, [R23+URZ+0x28], R14 ;  /* 0x0000280e170075a7 */ /* 0x0022a4000800017f */
[----:B--2---:R-:W-:Y:S05]  /*a210*/  @!P0 NANOSLEEP.SYNCS 0x989680 ;  /* 0x009896800000895d */ /* 0x004fea0003900000 */
[----:B------:R-:W2:Y:S02]  /*a220*/  @!P0 SYNCS.PHASECHK.TRANS64 P0, [R23+URZ+0x28], R14 ;  /* 0x0000280e170085a7 */ /* 0x000ea4000800007f */
[----:B--2---:R-:W-:Y:S05]  /*a230*/  @!P0 BRA `(.L_x_304) ;  /* 0xfffffffc00f08947 */ /* 0x004fea000383ffff */
[----:B------:R-:W-:Y:S05]  /*a240*/  BRA `(.L_x_324) ;  /* 0xfffffff000547947 */ /* 0x000fea000383ffff */
.L_x_312:
[----:B------:R-:W-:Y:S01]  /*a250*/  BSSY B0, `(.L_x_325) ;  /* 0x0000006000007945 */ /* 0x000fe20003800000 */
[----:B------:R-:W-:-:S07]  /*a260*/  IMAD.MOV.U32 R15, RZ, RZ, -0x1 ;  /* 0xffffffffff0f7424 */ /* 0x000fce00078e00ff */
[----:B------:R-:W-:Y:S05]  /*a270*/  WARPSYNC.COLLECTIVE R15, `(.L_x_326) ;  /* 0x000000000f0c7348 */ /* 0x000fea0003c00000 */
[----:B------:R-:W-:Y:S02]  /*a280*/  ELECT P6, UR62, PT ;  /* 0x00000000003e782f */ /* 0x000fe400038c0000 */
[----:B------:R-:W-:Y:S01]  /*a290*/  MOV R14, UR62 ;  /* 0x0000003e000e7c02 */ /* 0x000fe20008000f00 */
[----:B------:R-:W-:Y:S10]  /*a2a0*/  ENDCOLLECTIVE ;  /* 0x000000000000791b */ /* 0x000ff40003800000 */
.L_x_326:
[----:B------:R-:W-:Y:S05]  /*a2b0*/  BSYNC B0 ;  /* 0x0000000000007941 */ /* 0x000fea0003800000 */
.L_x_325:
[----:B------:R-:W-:Y:S05]  /*a2c0*/  BRA `(.L_x_327) ;  /* 0xfffffff800ac7947 */ /* 0x000fea000383ffff */
.L_x_316:
[----:B0-----:R0:W1:Y:S02]  /*a2d0*/  SYNCS.PHASECHK.TRANS64.TRYWAIT P0, [R7+URZ], R4 ;  /* 0x00000004070075a7 */ /* 0x001064000800017f */
[----:B-1----:R-:W-:Y:S05]  /*a2e0*/  @!P0 NANOSLEEP.SYNCS 0x989680 ;  /* 0x009896800000895d */ /* 0x002fea0003900000 */
[----:B------:R-:W1:Y:S02]  /*a2f0*/  @!P0 SYNCS.PHASECHK.TRANS64 P0, [R7+URZ], R4 ;  /* 0x00000004070085a7 */ /* 0x000e64000800007f */
[----:B-1----:R-:W-:Y:S05]  /*a300*/  @!P0 BRA `(.L_x_316) ;  /* 0xfffffffc00f08947 */ /* 0x002fea000383ffff */
[----:B------:R-:W-:Y:S05]  /*a310*/  BRA `(.L_x_328) ;  /* 0xfffffff800ec7947 */ /* 0x000fea000383ffff */
.L_x_317:
[----:B0-----:R0:W1:Y:S02]  /*a320*/  SYNCS.PHASECHK.TRANS64.TRYWAIT P0, [R8+URZ], R5 ;  /* 0x00000005080075a7 */ /* 0x001064000800017f */
[----:B-1----:R-:W-:Y:S05]  /*a330*/  @!P0 NANOSLEEP.SYNCS 0x989680 ;  /* 0x009896800000895d */ /* 0x002fea0003900000 */
[----:B------:R-:W1:Y:S02]  /*a340*/  @!P0 SYNCS.PHASECHK.TRANS64 P0, [R8+URZ], R5 ;  /* 0x00000005080085a7 */ /* 0x000e64000800007f */
[----:B-1----:R-:W-:Y:S05]  /*a350*/  @!P0 BRA `(.L_x_317) ;  /* 0xfffffffc00f08947 */ /* 0x002fea000383ffff */
[----:B------:R-:W-:Y:S05]  /*a360*/  BRA `(.L_x_329) ;  /* 0xfffffff800fc7947 */ /* 0x000fea000383ffff */
.L_x_318:
[----:B0-----:R0:W1:Y:S02]  /*a370*/  SYNCS.PHASECHK.TRANS64.TRYWAIT P0, [R9+URZ], R4 ;  /* 0x00000004090075a7 */ /* 0x001064000800017f */
[----:B-1----:R-:W-:Y:S05]  /*a380*/  @!P0 NANOSLEEP.SYNCS 0x989680 ;  /* 0x009896800000895d */ /* 0x002fea0003900000 */
[----:B------:R-:W1:Y:S02]  /*a390*/  @!P0 SYNCS.PHASECHK.TRANS64 P0, [R9+URZ], R4 ;  /* 0x00000004090085a7 */ /* 0x000e64000800007f */
[----:B-1----:R-:W-:Y:S05]  /*a3a0*/  @!P0 BRA `(.L_x_318) ;  /* 0xfffffffc00f08947 */ /* 0x002fea000383ffff */
[----:B------:R-:W-:Y:S05]  /*a3b0*/  BRA `(.L_x_330) ;  /* 0xfffffffc000c7947 */ /* 0x000fea000383ffff */
.L_x_319:
[----:B0-----:R0:W1:Y:S02]  /*a3c0*/  SYNCS.PHASECHK.TRANS64.TRYWAIT P0, [R6+URZ], R5 ;  /* 0x00000005060075a7 */ /* 0x001064000800017f */
[----:B-1----:R-:W-:Y:S05]  /*a3d0*/  @!P0 NANOSLEEP.SYNCS 0x989680 ;  /* 0x009896800000895d */ /* 0x002fea0003900000 */
[----:B------:R-:W1:Y:S02]  /*a3e0*/  @!P0 SYNCS.PHASECHK.TRANS64 P0, [R6+URZ], R5 ;  /* 0x00000005060085a7 */ /* 0x000e64000800007f */
[----:B-1----:R-:W-:Y:S05]  /*a3f0*/  @!P0 BRA `(.L_x_319) ;  /* 0xfffffffc00f08947 */ /* 0x002fea000383ffff */
[----:B------:R-:W-:Y:S05]  /*a400*/  BRA `(.L_x_331) ;  /* 0xfffffffc00147947 */ /* 0x000fea000383ffff */
.L_x_332:
[----:B------:R-:W-:-:S00]  /*a410*/  BRA `(.L_x_332) ;  /* 0xfffffffc00fc7947 */ /* 0x000fc0000383ffff */
[----:B------:R-:W-:-:S00]  /*a420*/  NOP ;  /* 0x0000000000007918 */ /* 0x000fc00000000000 */
        /* <DEDUP_REMOVED lines=13> */
.L_x_333:


//--------------------- .nv.global.init           --------------------------
	.section	.nv.global.init,"aw",@progbits
.nv.global.init:
	.type		$str$22,@object
	.size		$str$22,($str$23 - $str$22)
$str$22:
        /*0000*/ 	.byte	0x6b, 0x5f, 0x74, 0x69, 0x6c, 0x65, 0x5f, 0x63, 0x6f, 0x75, 0x6e, 0x74, 0x20, 0x3e, 0x3d, 0x20
        /*0010*/ 	.byte	0x31, 0x00
	.type		$str$23,@object
	.size		$str$23,(__unnamed_1 - $str$23)
$str$23:
        /*0012*/ 	.byte	0x2f, 0x74, 0x6d, 0x70, 0x2f, 0x63, 0x75, 0x74, 0x6c, 0x61, 0x73, 0x73, 0x5f, 0x73, 0x77, 0x65
        /*0022*/ 	.byte	0x65, 0x70, 0x5f, 0x73, 0x72, 0x63, 0x2f, 0x69, 0x6e, 0x63, 0x6c, 0x75, 0x64, 0x65, 0x2f, 0x63
        /*0032*/ 	.byte	0x75, 0x74, 0x6c, 0x61, 0x73, 0x73, 0x2f, 0x67, 0x65, 0x6d, 0x6d, 0x2f, 0x63, 0x6f, 0x6c, 0x6c
        /*0042*/ 	.byte	0x65, 0x63, 0x74, 0x69, 0x76, 0x65, 0x2f, 0x73, 0x6d, 0x39, 0x30, 0x5f, 0x6d, 0x6d, 0x61, 0x5f
        /*0052*/ 	.byte	0x74, 0x6d, 0x61, 0x5f, 0x67, 0x6d, 0x6d, 0x61, 0x5f, 0x73, 0x73, 0x5f, 0x77, 0x61, 0x72, 0x70
        /*0062*/ 	.byte	0x73, 0x70, 0x65, 0x63, 0x69, 0x61, 0x6c, 0x69, 0x7a, 0x65, 0x64, 0x2e, 0x68, 0x70, 0x70, 0x00
	.type		__unnamed_1,@object
	.size		__unnamed_1,(.L_0 - __unnamed_1)
__unnamed_1:
        /*0072*/ 	.byte	0x76, 0x6f, 0x69, 0x64, 0x20, 0x63, 0x75, 0x74, 0x6c, 0x61, 0x73, 0x73, 0x3a, 0x3a, 0x67, 0x65
        /* <DEDUP_REMOVED lines=172> */
        /*0b42*/ 	.byte	0x3a, 0x69, 0x64, 0x65, 0x6e, 0x74, 0x69, 0x74, 0x79, 0x5d, 0x00
.L_0:


//--------------------- .nv.shared._ZN7cutlass13device_kernelINS_4gemm6kernel13GemmUniversalIN4cute5tupleIJiiiiEEENS1_10collective13CollectiveMmaINS1_34MainloopSm90TmaGmmaWarpSpecializedILi5ENS5_IJNS4_1CILi2EEENSA_ILi1EEESC_EEENS1_35KernelTmaWarpSpecializedCooperativeEEENS5_IJNSA_ILi256EEENSA_ILi128EEENSA_ILi64EEEEEEaNS5_IJlSC_lEEEaSK_NS4_8TiledMMAINS4_8MMA_AtomIJNS4_4SM904GMMA27MMA_64x128x32_S32S8S8_SS_TNEEEENS4_6LayoutISD_NS5_IJSC_NSA_ILi0EEESS_EEEEENS5_IJNS4_10UnderscoreESV_SV_EEEEENS4_13SM90_TMA_LOADENS4_14ComposedLayoutINS4_7SwizzleILi2ELi4ELi3EEENS4_18smem_ptr_flag_bitsILi8EEENSR_INS5_IJNSA_ILi8EEESI_EEENS5_IJSI_SC_EEEEEEEvNS4_8identityENS4_23SM90_TMA_LOAD_MULTICASTES18_vS19_EENS_8epilogue10collective6detail29Sm90TmaWarpSpecializedAdapterINS1D_15DefaultEpilogueIaSK_SK_NS1C_6thread17LinearCombinationIaLi1EiiLNS1H_9ScaleType4KindE0ELNS_15FloatRoundStyleE2EaEENS1_15EpilogueDefaultEEEEEvvEEEEvNT_6ParamsE --------------------------
	.section	.nv.shared._ZN7cutlass13device_kernelINS_4gemm6kernel13GemmUniversalIN4cute5tupleIJiiiiEEENS1_10collective13CollectiveMmaINS1_34MainloopSm90TmaGmmaWarpSpecializedILi5ENS5_IJNS4_1CILi2EEENSA_ILi1EEESC_EEENS1_35KernelTmaWarpSpecializedCooperativeEEENS5_IJNSA_ILi256EEENSA_ILi128EEENSA_ILi64EEEEEEaNS5_IJlSC_lEEEaSK_NS4_8TiledMMAINS4_8MMA_AtomIJNS4_4SM904GMMA27MMA_64x128x32_S32S8S8_SS_TNEEEENS4_6LayoutISD_NS5_IJSC_NSA_ILi0EEESS_EEEEENS5_IJNS4_10UnderscoreESV_SV_EEEEENS4_13SM90_TMA_LOADENS4_14ComposedLayoutINS4_7SwizzleILi2ELi4ELi3EEENS4_18smem_ptr_flag_bitsILi8EEENSR_INS5_IJNSA_ILi8EEESI_EEENS5_IJSI_SC_EEEEEEEvNS4_8identityENS4_23SM90_TMA_LOAD_MULTICASTES18_vS19_EENS_8epilogue10collective6detail29Sm90TmaWarpSpecializedAdapterINS1D_15DefaultEpilogueIaSK_SK_NS1C_6thread17LinearCombinationIaLi1EiiLNS1H_9ScaleType4KindE0ELNS_15FloatRoundStyleE2EaEENS1_15EpilogueDefaultEEEEEvvEEEEvNT_6ParamsE,"aw",@nobits
	.sectionflags	@""
	.align	16
	.zero		1024


//--------------------- .nv.shared.reserved.0     --------------------------
	.section	.nv.shared.reserved.0,"aw",@nobits
	.weak		__nv_reservedSMEM_offset_0_alias
	.size		__nv_reservedSMEM_offset_0_alias, 0, 0
	.other		__nv_reservedSMEM_offset_0_alias,@"STO_CUDA_RESERVED_SHARED STV_DEFAULT"
__nv_reservedSMEM_offset_0_alias:
	.zero		0


//--------------------- .nv.global                --------------------------
	.section	.nv.global,"aw",@nobits
.nv.global:
	.type		_ZN39_INTERNAL_6e8c7d74_4_k_cu_5044707e_75484cute1_E,@object
	.size		_ZN39_INTERNAL_6e8c7d74_4_k_cu_5044707e_75484cute1_E,(_ZN39_INTERNAL_6e8c7d74_4_k_cu_5044707e_75484cuda3std3__45__cpo6cbeginE - _ZN39_INTERNAL_6e8c7d74_4_k_cu_5044707e_75484cute1_E)
_ZN39_INTERNAL_6e8c7d74_4_k_cu_5044707e_75484cute1_E:
	.zero		1
	.type		_ZN39_INTERNAL_6e8c7d74_4_k_cu_5044707e_75484cuda3std3__45__cpo6cbeginE,@object
	.size		_ZN39_INTERNAL_6e8c7d74_4_k_cu_5044707e_75484cuda3std3__45__cpo6cbeginE,(_ZN39_INTERNAL_6e8c7d74_4_k_cu_5044707e_75484cuda3std3__48in_placeE - _ZN39_INTERNAL_6e8c7d74_4_k_cu_5044707e_75484cuda3std3__45__cpo6cbeginE)
_ZN39_INTERNAL_6e8c7d74_4_k_cu_5044707e_75484cuda3std3__45__cpo6cbeginE:
	.zero		1
	.type		_ZN39_INTERNAL_6e8c7d74_4_k_cu_5044707e_75484cuda3std3__48in_placeE,@object
	.size		_ZN39_INTERNAL_6e8c7d74_4_k_cu_5044707e_75484cuda3std3__48in_placeE,(_ZN39_INTERNAL_6e8c7d74_4_k_cu_5044707e_75484cuda3std6ranges3__45__cpo9iter_moveE - _ZN39_INTERNAL_6e8c7d74_4_k_cu_5044707e_75484cuda3std3__48in_placeE)
_ZN39_INTERNAL_6e8c7d74_4_k_cu_5044707e_75484cuda3std3__48in_placeE:
	.zero		1
	.type		_ZN39_INTERNAL_6e8c7d74_4_k_cu_5044707e_75484cuda3std6ranges3__45__cpo9iter_moveE,@object
	.size		_ZN39_INTERNAL_6e8c7d74_4_k_cu_5044707e_75484cuda3std6ranges3__45__cpo9iter_moveE,(_ZN39_INTERNAL_6e8c7d74_4_k_cu_5044707e_75484cuda3std3__45__cpo5beginE - _ZN39_INTERNAL_6e8c7d74_4_k_cu_5044707e_75484cuda3std6ranges3__45__cpo9iter_moveE)
_ZN39_INTERNAL_6e8c7d74_4_k_cu_5044707e_75484cuda3std6ranges3__45__cpo9iter_moveE:
	.zero		1
	.type		_ZN39_INTERNAL_6e8c7d74_4_k_cu_5044707e_75484cuda3std3__45__cpo5beginE,@object
	.size		_ZN39_INTERNAL_6e8c7d74_4_k_cu_5044707e_75484cuda3std3__45__cpo5beginE,(_ZN39_INTERNAL_6e8c7d74_4_k_cu_5044707e_75484cuda3std3__441_GLOBAL__N__6e8c7d74_4_k_cu_5044707e_75486ignoreE - _ZN39_INTERNAL_6e8c7d74_4_k_cu_5044707e_75484cuda3std3__45__cpo5beginE)
_ZN39_INTERNAL_6e8c7d74_4_k_cu_5044707e_75484cuda3std3__45__cpo5beginE:
	.zero		1
	.type		_ZN39_INTERNAL_6e8c7d74_4_k_cu_5044707e_75484cuda3std3__441_GLOBAL__N__6e8c7d74_4_k_cu_5044707e_75486ignoreE,@object
	.size		_ZN39_INTERNAL_6e8c7d74_4_k_cu_5044707e_75484cuda3std3__441_GLOBAL__N__6e8c7d74_4_k_cu_5044707e_75486ignoreE,(_ZN39_INTERNAL_6e8c7d74_4_k_cu_5044707e_75484cute7productE - _ZN39_INTERNAL_6e8c7d74_4_k_cu_5044707e_75484cuda3std3__441_GLOBAL__N__6e8c7d74_4_k_cu_5044707e_75486ignoreE)
_ZN39_INTERNAL_6e8c7d74_4_k_cu_5044707e_75484cuda3std3__441_GLOBAL__N__6e8c7d74_4_k_cu_5044707e_75486ignoreE:
	.zero		1
	.type		_ZN39_INTERNAL_6e8c7d74_4_k_cu_5044707e_75484cute7productE,@object
	.size		_ZN39_INTERNAL_6e8c7d74_4_k_cu_5044707e_75484cute7productE,(_ZN39_INTERNAL_6e8c7d74_4_k_cu_5044707e_75484cuda3std3__45__cpo3endE - _ZN39_INTERNAL_6e8c7d74_4_k_cu_5044707e_75484cute7productE)
_ZN39_INTERNAL_6e8c7d74_4_k_cu_5044707e_75484cute7productE:
	.zero		1
	.type		_ZN39_INTERNAL_6e8c7d74_4_k_cu_5044707e_75484cuda3std3__45__cpo3endE,@object
	.size		_ZN39_INTERNAL_6e8c7d74_4_k_cu_5044707e_75484cuda3std3__45__cpo3endE,(_ZN39_INTERNAL_6e8c7d74_4_k_cu_5044707e_75484cuda3std3__419piecewise_constructE - _ZN39_INTERNAL_6e8c7d74_4_k_cu_5044707e_75484cuda3std3__45__cpo3endE)
_ZN39_INTERNAL_6e8c7d74_4_k_cu_5044707e_75484cuda3std3__45__cpo3endE:
	.zero		1
	.type		_ZN39_INTERNAL_6e8c7d74_4_k_cu_5044707e_75484cuda3std3__419piecewise_constructE,@object
	.size		_ZN39_INTERNAL_6e8c7d74_4_k_cu_5044707e_75484cuda3std3__419piecewise_constructE,(_ZN39_INTERNAL_6e8c7d74_4_k_cu_5044707e_75484cuda3std3__45__cpo4cendE - _ZN39_INTERNAL_6e8c7d74_4_k_cu_5044707e_75484cuda3std3__419piecewise_constructE)
_ZN39_INTERNAL_6e8c7d74_4_k_cu_5044707e_75484cuda3std3__419piecewise_constructE:
	.zero		1
	.type		_ZN39_INTERNAL_6e8c7d74_4_k_cu_5044707e_75484cuda3std3__45__cpo4cendE,@object
	.size		_ZN39_INTERNAL_6e8c7d74_4_k_cu_5044707e_75484cuda3std3__45__cpo4cendE,(_ZN39_INTERNAL_6e8c7d74_4_k_cu_5044707e_75484cuda3std6ranges3__45__cpo4swapE - _ZN39_INTERNAL_6e8c7d74_4_k_cu_5044707e_75484cuda3std3__45__cpo4cendE)
_ZN39_INTERNAL_6e8c7d74_4_k_cu_5044707e_75484cuda3std3__45__cpo4cendE:
	.zero		1
	.type		_ZN39_INTERNAL_6e8c7d74_4_k_cu_5044707e_75484cuda3std6ranges3__45__cpo4swapE,@object
	.size		_ZN39_INTERNAL_6e8c7d74_4_k_cu_5044707e_75484cuda3std6ranges3__45__cpo4swapE,(.L_8 - _ZN39_INTERNAL_6e8c7d74_4_k_cu_5044707e_75484cuda3std6ranges3__45__cpo4swapE)
_ZN39_INTERNAL_6e8c7d74_4_k_cu_5044707e_75484cuda3std6ranges3__45__cpo4swapE:
	.zero		1
.L_8:


//--------------------- .nv.constant0._ZN7cutlass13device_kernelINS_4gemm6kernel13GemmUniversalIN4cute5tupleIJiiiiEEENS1_10collective13CollectiveMmaINS1_34MainloopSm90TmaGmmaWarpSpecializedILi5ENS5_IJNS4_1CILi2EEENSA_ILi1EEESC_EEENS1_35KernelTmaWarpSpecializedCooperativeEEENS5_IJNSA_ILi256EEENSA_ILi128EEENSA_ILi64EEEEEEaNS5_IJlSC_lEEEaSK_NS4_8TiledMMAINS4_8MMA_AtomIJNS4_4SM904GMMA27MMA_64x128x32_S32S8S8_SS_TNEEEENS4_6LayoutISD_NS5_IJSC_NSA_ILi0EEESS_EEEEENS5_IJNS4_10UnderscoreESV_SV_EEEEENS4_13SM90_TMA_LOADENS4_14ComposedLayoutINS4_7SwizzleILi2ELi4ELi3EEENS4_18smem_ptr_flag_bitsILi8EEENSR_INS5_IJNSA_ILi8EEESI_EEENS5_IJSI_SC_EEEEEEEvNS4_8identityENS4_23SM90_TMA_LOAD_MULTICASTES18_vS19_EENS_8epilogue10collective6detail29Sm90TmaWarpSpecializedAdapterINS1D_15DefaultEpilogueIaSK_SK_NS1C_6thread17LinearCombinationIaLi1EiiLNS1H_9ScaleType4KindE0ELNS_15FloatRoundStyleE2EaEENS1_15EpilogueDefaultEEEEEvvEEEEvNT_6ParamsE --------------------------
	.section	.nv.constant0._ZN7cutlass13device_kernelINS_4gemm6kernel13GemmUniversalIN4cute5tupleIJiiiiEEENS1_10collective13CollectiveMmaINS1_34MainloopSm90TmaGmmaWarpSpecializedILi5ENS5_IJNS4_1CILi2EEENSA_ILi1EEESC_EEENS1_35KernelTmaWarpSpecializedCooperativeEEENS5_IJNSA_ILi256EEENSA_ILi128EEENSA_ILi64EEEEEEaNS5_IJlSC_lEEEaSK_NS4_8TiledMMAINS4_8MMA_AtomIJNS4_4SM904GMMA27MMA_64x128x32_S32S8S8_SS_TNEEEENS4_6LayoutISD_NS5_IJSC_NSA_ILi0EEESS_EEEEENS5_IJNS4_10UnderscoreESV_SV_EEEEENS4_13SM90_TMA_LOADENS4_14ComposedLayoutINS4_7SwizzleILi2ELi4ELi3EEENS4_18smem_ptr_flag_bitsILi8EEENSR_INS5_IJNSA_ILi8EEESI_EEENS5_IJSI_SC_EEEEEEEvNS4_8identityENS4_23SM90_TMA_LOAD_MULTICASTES18_vS19_EENS_8epilogue10collective6detail29Sm90TmaWarpSpecializedAdapterINS1D_15DefaultEpilogueIaSK_SK_NS1C_6thread17LinearCombinationIaLi1EiiLNS1H_9ScaleType4KindE0ELNS_15FloatRoundStyleE2EaEENS1_15EpilogueDefaultEEEEEvvEEEEvNT_6ParamsE,"a",@progbits
	.sectionflags	@""
	.align	4
.nv.constant0._ZN7cutlass13device_kernelINS_4gemm6kernel13GemmUniversalIN4cute5tupleIJiiiiEEENS1_10collective13CollectiveMmaINS1_34MainloopSm90TmaGmmaWarpSpecializedILi5ENS5_IJNS4_1CILi2EEENSA_ILi1EEESC_EEENS1_35KernelTmaWarpSpecializedCooperativeEEENS5_IJNSA_ILi256EEENSA_ILi128EEENSA_ILi64EEEEEEaNS5_IJlSC_lEEEaSK_NS4_8TiledMMAINS4_8MMA_AtomIJNS4_4SM904GMMA27MMA_64x128x32_S32S8S8_SS_TNEEEENS4_6LayoutISD_NS5_IJSC_NSA_ILi0EEESS_EEEEENS5_IJNS4_10UnderscoreESV_SV_EEEEENS4_13SM90_TMA_LOADENS4_14ComposedLayoutINS4_7SwizzleILi2ELi4ELi3EEENS4_18smem_ptr_flag_bitsILi8EEENSR_INS5_IJNSA_ILi8EEESI_EEENS5_IJSI_SC_EEEEEEEvNS4_8identityENS4_23SM90_TMA_LOAD_MULTICASTES18_vS19_EENS_8epilogue10collective6detail29Sm90TmaWarpSpecializedAdapterINS1D_15DefaultEpilogueIaSK_SK_NS1C_6thread17LinearCombinationIaLi1EiiLNS1H_9ScaleType4KindE0ELNS_15FloatRoundStyleE2EaEENS1_15EpilogueDefaultEEEEEvvEEEEvNT_6ParamsE:
	.zero		1664


//--------------------- SYMBOLS --------------------------

	.type		.nv.reservedSmem.offset0,@object
	.size		.nv.reservedSmem.offset0,0x4
	.type		__assertfail,@function
